//
// Generated by NVIDIA NVVM Compiler
//
// Compiler Build ID: CL-36424714
// Cuda compilation tools, release 13.0, V13.0.88
// Based on NVVM 20.0.0
//

.version 9.0
.target sm_100
.address_size 64

	// .globl	_Z25dotBasedInteractFwdKernelILj4ELj128ELj2ELj8ELj136ELj40ELj32ELj5ELj16ELj4EEvPK6__halfS2_PS0_jjjjjjjjjj
.extern .shared .align 16 .b8 shmem_dynamic[];

.visible .entry _Z25dotBasedInteractFwdKernelILj4ELj128ELj2ELj8ELj136ELj40ELj32ELj5ELj16ELj4EEvPK6__halfS2_PS0_jjjjjjjjjj(
	.param .u64 .ptr .align 1 _Z25dotBasedInteractFwdKernelILj4ELj128ELj2ELj8ELj136ELj40ELj32ELj5ELj16ELj4EEvPK6__halfS2_PS0_jjjjjjjjjj_param_0,
	.param .u64 .ptr .align 1 _Z25dotBasedInteractFwdKernelILj4ELj128ELj2ELj8ELj136ELj40ELj32ELj5ELj16ELj4EEvPK6__halfS2_PS0_jjjjjjjjjj_param_1,
	.param .u64 .ptr .align 1 _Z25dotBasedInteractFwdKernelILj4ELj128ELj2ELj8ELj136ELj40ELj32ELj5ELj16ELj4EEvPK6__halfS2_PS0_jjjjjjjjjj_param_2,
	.param .u32 _Z25dotBasedInteractFwdKernelILj4ELj128ELj2ELj8ELj136ELj40ELj32ELj5ELj16ELj4EEvPK6__halfS2_PS0_jjjjjjjjjj_param_3,
	.param .u32 _Z25dotBasedInteractFwdKernelILj4ELj128ELj2ELj8ELj136ELj40ELj32ELj5ELj16ELj4EEvPK6__halfS2_PS0_jjjjjjjjjj_param_4,
	.param .u32 _Z25dotBasedInteractFwdKernelILj4ELj128ELj2ELj8ELj136ELj40ELj32ELj5ELj16ELj4EEvPK6__halfS2_PS0_jjjjjjjjjj_param_5,
	.param .u32 _Z25dotBasedInteractFwdKernelILj4ELj128ELj2ELj8ELj136ELj40ELj32ELj5ELj16ELj4EEvPK6__halfS2_PS0_jjjjjjjjjj_param_6,
	.param .u32 _Z25dotBasedInteractFwdKernelILj4ELj128ELj2ELj8ELj136ELj40ELj32ELj5ELj16ELj4EEvPK6__halfS2_PS0_jjjjjjjjjj_param_7,
	.param .u32 _Z25dotBasedInteractFwdKernelILj4ELj128ELj2ELj8ELj136ELj40ELj32ELj5ELj16ELj4EEvPK6__halfS2_PS0_jjjjjjjjjj_param_8,
	.param .u32 _Z25dotBasedInteractFwdKernelILj4ELj128ELj2ELj8ELj136ELj40ELj32ELj5ELj16ELj4EEvPK6__halfS2_PS0_jjjjjjjjjj_param_9,
	.param .u32 _Z25dotBasedInteractFwdKernelILj4ELj128ELj2ELj8ELj136ELj40ELj32ELj5ELj16ELj4EEvPK6__halfS2_PS0_jjjjjjjjjj_param_10,
	.param .u32 _Z25dotBasedInteractFwdKernelILj4ELj128ELj2ELj8ELj136ELj40ELj32ELj5ELj16ELj4EEvPK6__halfS2_PS0_jjjjjjjjjj_param_11,
	.param .u32 _Z25dotBasedInteractFwdKernelILj4ELj128ELj2ELj8ELj136ELj40ELj32ELj5ELj16ELj4EEvPK6__halfS2_PS0_jjjjjjjjjj_param_12
)
.maxntid 128
{
	.reg .pred 	%p<67>;
	.reg .b16 	%rs<12>;
	.reg .b32 	%r<814>;
	.reg .b32 	%f<673>;
	.reg .b64 	%rd<126>;

	ld.param.u64 	%rd16, [_Z25dotBasedInteractFwdKernelILj4ELj128ELj2ELj8ELj136ELj40ELj32ELj5ELj16ELj4EEvPK6__halfS2_PS0_jjjjjjjjjj_param_0];
	ld.param.u64 	%rd17, [_Z25dotBasedInteractFwdKernelILj4ELj128ELj2ELj8ELj136ELj40ELj32ELj5ELj16ELj4EEvPK6__halfS2_PS0_jjjjjjjjjj_param_1];
	ld.param.u64 	%rd18, [_Z25dotBasedInteractFwdKernelILj4ELj128ELj2ELj8ELj136ELj40ELj32ELj5ELj16ELj4EEvPK6__halfS2_PS0_jjjjjjjjjj_param_2];
	ld.param.u32 	%r110, [_Z25dotBasedInteractFwdKernelILj4ELj128ELj2ELj8ELj136ELj40ELj32ELj5ELj16ELj4EEvPK6__halfS2_PS0_jjjjjjjjjj_param_3];
	ld.param.u32 	%r104, [_Z25dotBasedInteractFwdKernelILj4ELj128ELj2ELj8ELj136ELj40ELj32ELj5ELj16ELj4EEvPK6__halfS2_PS0_jjjjjjjjjj_param_6];
	ld.param.u32 	%r105, [_Z25dotBasedInteractFwdKernelILj4ELj128ELj2ELj8ELj136ELj40ELj32ELj5ELj16ELj4EEvPK6__halfS2_PS0_jjjjjjjjjj_param_7];
	ld.param.u32 	%r106, [_Z25dotBasedInteractFwdKernelILj4ELj128ELj2ELj8ELj136ELj40ELj32ELj5ELj16ELj4EEvPK6__halfS2_PS0_jjjjjjjjjj_param_8];
	mov.u32 	%r1, %tid.x;
	shr.u32 	%r2, %r1, 5;
	mov.u32 	%r111, %ctaid.x;
	shl.b32 	%r112, %r111, 2;
	or.b32  	%r3, %r112, %r2;
	setp.ge.u32 	%p1, %r3, %r110;
	@%p1 bra 	$L__BB0_76;
	ld.param.u32 	%r758, [_Z25dotBasedInteractFwdKernelILj4ELj128ELj2ELj8ELj136ELj40ELj32ELj5ELj16ELj4EEvPK6__halfS2_PS0_jjjjjjjjjj_param_5];
	ld.param.u32 	%r741, [_Z25dotBasedInteractFwdKernelILj4ELj128ELj2ELj8ELj136ELj40ELj32ELj5ELj16ELj4EEvPK6__halfS2_PS0_jjjjjjjjjj_param_4];
	cvta.to.global.u64 	%rd1, %rd17;
	cvta.to.global.u64 	%rd2, %rd16;
	and.b32  	%r4, %r1, 31;
	mul.lo.s32 	%r5, %r106, %r2;
	shl.b32 	%r113, %r5, 1;
	mov.u32 	%r114, shmem_dynamic;
	add.s32 	%r6, %r114, %r113;
	add.s32 	%r7, %r741, -1;
	shr.u32 	%r8, %r758, 2;
	setp.ge.u32 	%p2, %r4, %r8;
	setp.eq.s32 	%p3, %r741, 0;
	or.pred  	%p4, %p2, %p3;
	shl.b32 	%r115, %r1, 3;
	and.b32  	%r116, %r115, 248;
	add.s32 	%r9, %r6, %r116;
	@%p4 bra 	$L__BB0_14;
	ld.param.u32 	%r759, [_Z25dotBasedInteractFwdKernelILj4ELj128ELj2ELj8ELj136ELj40ELj32ELj5ELj16ELj4EEvPK6__halfS2_PS0_jjjjjjjjjj_param_5];
	ld.param.u32 	%r742, [_Z25dotBasedInteractFwdKernelILj4ELj128ELj2ELj8ELj136ELj40ELj32ELj5ELj16ELj4EEvPK6__halfS2_PS0_jjjjjjjjjj_param_4];
	mul.lo.s32 	%r118, %r759, %r3;
	mul.wide.u32 	%rd19, %r118, 2;
	add.s64 	%rd122, %rd2, %rd19;
	mul.lo.s32 	%r119, %r118, %r7;
	mul.wide.u32 	%rd20, %r119, 2;
	add.s64 	%rd4, %rd1, %rd20;
	and.b32  	%r10, %r742, 15;
	setp.lt.u32 	%p5, %r7, 15;
	mov.b32 	%r786, 0;
	@%p5 bra 	$L__BB0_5;
	ld.param.u32 	%r743, [_Z25dotBasedInteractFwdKernelILj4ELj128ELj2ELj8ELj136ELj40ELj32ELj5ELj16ELj4EEvPK6__halfS2_PS0_jjjjjjjjjj_param_4];
	and.b32  	%r786, %r743, -16;
	neg.s32 	%r783, %r786;
	shl.b32 	%r122, %r4, 3;
	add.s32 	%r123, %r113, %r122;
	add.s32 	%r125, %r123, %r114;
	add.s32 	%r782, %r125, 2176;
	mov.b32 	%r784, 0;
	mul.wide.u32 	%rd21, %r4, 8;
$L__BB0_4:
	.pragma "nounroll";
	ld.param.u32 	%r760, [_Z25dotBasedInteractFwdKernelILj4ELj128ELj2ELj8ELj136ELj40ELj32ELj5ELj16ELj4EEvPK6__halfS2_PS0_jjjjjjjjjj_param_5];
	add.s64 	%rd22, %rd122, %rd21;
	ld.global.nc.v2.f32 	{%f217, %f218}, [%rd22];
	st.shared.v2.f32 	[%r782+-2176], {%f217, %f218};
	setp.eq.s32 	%p6, %r784, 0;
	mul.wide.u32 	%rd23, %r760, 2;
	add.s64 	%rd24, %rd122, %rd23;
	selp.b64 	%rd25, %rd4, %rd24, %p6;
	add.s64 	%rd26, %rd25, %rd21;
	ld.global.nc.v2.f32 	{%f219, %f220}, [%rd26];
	st.shared.v2.f32 	[%r782+-1904], {%f219, %f220};
	add.s64 	%rd27, %rd25, %rd23;
	add.s64 	%rd28, %rd27, %rd21;
	ld.global.nc.v2.f32 	{%f221, %f222}, [%rd28];
	st.shared.v2.f32 	[%r782+-1632], {%f221, %f222};
	add.s64 	%rd29, %rd27, %rd23;
	add.s64 	%rd30, %rd29, %rd21;
	ld.global.nc.v2.f32 	{%f223, %f224}, [%rd30];
	st.shared.v2.f32 	[%r782+-1360], {%f223, %f224};
	add.s64 	%rd31, %rd29, %rd23;
	add.s64 	%rd32, %rd31, %rd21;
	ld.global.nc.v2.f32 	{%f225, %f226}, [%rd32];
	st.shared.v2.f32 	[%r782+-1088], {%f225, %f226};
	add.s64 	%rd33, %rd31, %rd23;
	add.s64 	%rd34, %rd33, %rd21;
	ld.global.nc.v2.f32 	{%f227, %f228}, [%rd34];
	st.shared.v2.f32 	[%r782+-816], {%f227, %f228};
	add.s64 	%rd35, %rd33, %rd23;
	add.s64 	%rd36, %rd35, %rd21;
	ld.global.nc.v2.f32 	{%f229, %f230}, [%rd36];
	st.shared.v2.f32 	[%r782+-544], {%f229, %f230};
	add.s64 	%rd37, %rd35, %rd23;
	add.s64 	%rd38, %rd37, %rd21;
	ld.global.nc.v2.f32 	{%f231, %f232}, [%rd38];
	st.shared.v2.f32 	[%r782+-272], {%f231, %f232};
	add.s64 	%rd39, %rd37, %rd23;
	add.s64 	%rd40, %rd39, %rd21;
	ld.global.nc.v2.f32 	{%f233, %f234}, [%rd40];
	st.shared.v2.f32 	[%r782], {%f233, %f234};
	add.s64 	%rd41, %rd39, %rd23;
	add.s64 	%rd42, %rd41, %rd21;
	ld.global.nc.v2.f32 	{%f235, %f236}, [%rd42];
	st.shared.v2.f32 	[%r782+272], {%f235, %f236};
	add.s64 	%rd43, %rd41, %rd23;
	add.s64 	%rd44, %rd43, %rd21;
	ld.global.nc.v2.f32 	{%f237, %f238}, [%rd44];
	st.shared.v2.f32 	[%r782+544], {%f237, %f238};
	add.s64 	%rd45, %rd43, %rd23;
	add.s64 	%rd46, %rd45, %rd21;
	ld.global.nc.v2.f32 	{%f239, %f240}, [%rd46];
	st.shared.v2.f32 	[%r782+816], {%f239, %f240};
	add.s64 	%rd47, %rd45, %rd23;
	add.s64 	%rd48, %rd47, %rd21;
	ld.global.nc.f32 	%f241, [%rd48];
	ld.global.nc.f32 	%f242, [%rd48+4];
	st.shared.v2.f32 	[%r782+1088], {%f241, %f242};
	add.s64 	%rd49, %rd47, %rd23;
	add.s64 	%rd50, %rd49, %rd21;
	ld.global.nc.v2.f32 	{%f243, %f244}, [%rd50];
	st.shared.v2.f32 	[%r782+1360], {%f243, %f244};
	add.s64 	%rd51, %rd49, %rd23;
	add.s64 	%rd52, %rd51, %rd21;
	ld.global.nc.v2.f32 	{%f245, %f246}, [%rd52];
	st.shared.v2.f32 	[%r782+1632], {%f245, %f246};
	add.s64 	%rd53, %rd51, %rd23;
	add.s64 	%rd54, %rd53, %rd21;
	ld.global.nc.v2.f32 	{%f247, %f248}, [%rd54];
	st.shared.v2.f32 	[%r782+1904], {%f247, %f248};
	add.s64 	%rd122, %rd53, %rd23;
	add.s32 	%r784, %r784, 16;
	add.s32 	%r783, %r783, 16;
	add.s32 	%r782, %r782, 4352;
	setp.ne.s32 	%p7, %r783, 0;
	@%p7 bra 	$L__BB0_4;
$L__BB0_5:
	setp.eq.s32 	%p8, %r10, 0;
	@%p8 bra 	$L__BB0_14;
	ld.param.u32 	%r744, [_Z25dotBasedInteractFwdKernelILj4ELj128ELj2ELj8ELj136ELj40ELj32ELj5ELj16ELj4EEvPK6__halfS2_PS0_jjjjjjjjjj_param_4];
	and.b32  	%r21, %r744, 7;
	setp.lt.u32 	%p9, %r10, 8;
	@%p9 bra 	$L__BB0_8;
	ld.param.u32 	%r761, [_Z25dotBasedInteractFwdKernelILj4ELj128ELj2ELj8ELj136ELj40ELj32ELj5ELj16ELj4EEvPK6__halfS2_PS0_jjjjjjjjjj_param_5];
	mad.lo.s32 	%r126, %r786, 272, %r9;
	mul.wide.u32 	%rd55, %r4, 8;
	add.s64 	%rd56, %rd122, %rd55;
	ld.global.nc.v2.f32 	{%f249, %f250}, [%rd56];
	st.shared.v2.f32 	[%r126], {%f249, %f250};
	setp.eq.s32 	%p10, %r786, 0;
	mul.wide.u32 	%rd57, %r761, 2;
	add.s64 	%rd58, %rd122, %rd57;
	selp.b64 	%rd59, %rd4, %rd58, %p10;
	add.s64 	%rd60, %rd59, %rd55;
	ld.global.nc.v2.f32 	{%f251, %f252}, [%rd60];
	st.shared.v2.f32 	[%r126+272], {%f251, %f252};
	add.s64 	%rd61, %rd59, %rd57;
	add.s64 	%rd62, %rd61, %rd55;
	ld.global.nc.v2.f32 	{%f253, %f254}, [%rd62];
	st.shared.v2.f32 	[%r126+544], {%f253, %f254};
	add.s64 	%rd63, %rd61, %rd57;
	add.s64 	%rd64, %rd63, %rd55;
	ld.global.nc.v2.f32 	{%f255, %f256}, [%rd64];
	st.shared.v2.f32 	[%r126+816], {%f255, %f256};
	add.s64 	%rd65, %rd63, %rd57;
	add.s64 	%rd66, %rd65, %rd55;
	ld.global.nc.v2.f32 	{%f257, %f258}, [%rd66];
	st.shared.v2.f32 	[%r126+1088], {%f257, %f258};
	add.s64 	%rd67, %rd65, %rd57;
	add.s64 	%rd68, %rd67, %rd55;
	ld.global.nc.v2.f32 	{%f259, %f260}, [%rd68];
	st.shared.v2.f32 	[%r126+1360], {%f259, %f260};
	add.s64 	%rd69, %rd67, %rd57;
	add.s64 	%rd70, %rd69, %rd55;
	ld.global.nc.v2.f32 	{%f261, %f262}, [%rd70];
	st.shared.v2.f32 	[%r126+1632], {%f261, %f262};
	add.s64 	%rd71, %rd69, %rd57;
	add.s64 	%rd72, %rd71, %rd55;
	ld.global.nc.v2.f32 	{%f263, %f264}, [%rd72];
	st.shared.v2.f32 	[%r126+1904], {%f263, %f264};
	add.s64 	%rd122, %rd71, %rd57;
	add.s32 	%r786, %r786, 8;
$L__BB0_8:
	setp.eq.s32 	%p11, %r21, 0;
	@%p11 bra 	$L__BB0_14;
	ld.param.u32 	%r745, [_Z25dotBasedInteractFwdKernelILj4ELj128ELj2ELj8ELj136ELj40ELj32ELj5ELj16ELj4EEvPK6__halfS2_PS0_jjjjjjjjjj_param_4];
	and.b32  	%r24, %r745, 3;
	setp.lt.u32 	%p12, %r21, 4;
	@%p12 bra 	$L__BB0_11;
	ld.param.u32 	%r762, [_Z25dotBasedInteractFwdKernelILj4ELj128ELj2ELj8ELj136ELj40ELj32ELj5ELj16ELj4EEvPK6__halfS2_PS0_jjjjjjjjjj_param_5];
	mad.lo.s32 	%r127, %r786, 272, %r9;
	mul.wide.u32 	%rd73, %r4, 8;
	add.s64 	%rd74, %rd122, %rd73;
	ld.global.nc.v2.f32 	{%f265, %f266}, [%rd74];
	st.shared.v2.f32 	[%r127], {%f265, %f266};
	setp.eq.s32 	%p13, %r786, 0;
	mul.wide.u32 	%rd75, %r762, 2;
	add.s64 	%rd76, %rd122, %rd75;
	selp.b64 	%rd77, %rd4, %rd76, %p13;
	add.s64 	%rd78, %rd77, %rd73;
	ld.global.nc.v2.f32 	{%f267, %f268}, [%rd78];
	st.shared.v2.f32 	[%r127+272], {%f267, %f268};
	add.s64 	%rd79, %rd77, %rd75;
	add.s64 	%rd80, %rd79, %rd73;
	ld.global.nc.v2.f32 	{%f269, %f270}, [%rd80];
	st.shared.v2.f32 	[%r127+544], {%f269, %f270};
	add.s64 	%rd81, %rd79, %rd75;
	add.s64 	%rd82, %rd81, %rd73;
	ld.global.nc.v2.f32 	{%f271, %f272}, [%rd82];
	st.shared.v2.f32 	[%r127+816], {%f271, %f272};
	add.s64 	%rd122, %rd81, %rd75;
	add.s32 	%r786, %r786, 4;
$L__BB0_11:
	setp.eq.s32 	%p14, %r24, 0;
	@%p14 bra 	$L__BB0_14;
	mad.lo.s32 	%r129, %r786, 272, %r113;
	shl.b32 	%r130, %r4, 3;
	add.s32 	%r131, %r129, %r130;
	add.s32 	%r789, %r114, %r131;
	neg.s32 	%r788, %r24;
	mul.wide.u32 	%rd83, %r4, 8;
$L__BB0_13:
	.pragma "nounroll";
	ld.param.u32 	%r763, [_Z25dotBasedInteractFwdKernelILj4ELj128ELj2ELj8ELj136ELj40ELj32ELj5ELj16ELj4EEvPK6__halfS2_PS0_jjjjjjjjjj_param_5];
	add.s64 	%rd84, %rd122, %rd83;
	ld.global.nc.v2.f32 	{%f273, %f274}, [%rd84];
	st.shared.v2.f32 	[%r789], {%f273, %f274};
	setp.eq.s32 	%p15, %r786, 0;
	mul.wide.u32 	%rd85, %r763, 2;
	add.s64 	%rd86, %rd122, %rd85;
	selp.b64 	%rd122, %rd4, %rd86, %p15;
	add.s32 	%r786, %r786, 1;
	add.s32 	%r789, %r789, 272;
	add.s32 	%r788, %r788, 1;
	setp.ne.s32 	%p16, %r788, 0;
	@%p16 bra 	$L__BB0_13;
$L__BB0_14:
	ld.param.u32 	%r764, [_Z25dotBasedInteractFwdKernelILj4ELj128ELj2ELj8ELj136ELj40ELj32ELj5ELj16ELj4EEvPK6__halfS2_PS0_jjjjjjjjjj_param_5];
	ld.param.u32 	%r746, [_Z25dotBasedInteractFwdKernelILj4ELj128ELj2ELj8ELj136ELj40ELj32ELj5ELj16ELj4EEvPK6__halfS2_PS0_jjjjjjjjjj_param_4];
	setp.eq.s32 	%p17, %r746, 0;
	add.s32 	%r35, %r764, %r4;
	setp.ge.u32 	%p18, %r35, %r105;
	or.pred  	%p19, %p18, %p17;
	@%p19 bra 	$L__BB0_26;
	ld.param.u32 	%r747, [_Z25dotBasedInteractFwdKernelILj4ELj128ELj2ELj8ELj136ELj40ELj32ELj5ELj16ELj4EEvPK6__halfS2_PS0_jjjjjjjjjj_param_4];
	mov.f32 	%f275, 0f00000000;
	// begin inline asm
	{  cvt.rn.f16.f32 %rs3, %f275;}

	// end inline asm
	and.b32  	%r36, %r747, 7;
	setp.lt.u32 	%p20, %r7, 7;
	mov.b32 	%r794, 0;
	@%p20 bra 	$L__BB0_18;
	ld.param.u32 	%r748, [_Z25dotBasedInteractFwdKernelILj4ELj128ELj2ELj8ELj136ELj40ELj32ELj5ELj16ELj4EEvPK6__halfS2_PS0_jjjjjjjjjj_param_4];
	and.b32  	%r794, %r748, -8;
	neg.s32 	%r792, %r794;
	shl.b32 	%r135, %r35, 1;
	add.s32 	%r136, %r113, %r135;
	add.s32 	%r138, %r136, %r114;
	add.s32 	%r791, %r138, 1088;
$L__BB0_17:
	.pragma "nounroll";
	st.shared.u16 	[%r791+-1088], %rs3;
	st.shared.u16 	[%r791+-816], %rs3;
	st.shared.u16 	[%r791+-544], %rs3;
	st.shared.u16 	[%r791+-272], %rs3;
	st.shared.u16 	[%r791], %rs3;
	st.shared.u16 	[%r791+272], %rs3;
	st.shared.u16 	[%r791+544], %rs3;
	st.shared.u16 	[%r791+816], %rs3;
	add.s32 	%r792, %r792, 8;
	add.s32 	%r791, %r791, 2176;
	setp.ne.s32 	%p21, %r792, 0;
	@%p21 bra 	$L__BB0_17;
$L__BB0_18:
	setp.eq.s32 	%p22, %r36, 0;
	@%p22 bra 	$L__BB0_26;
	ld.param.u32 	%r749, [_Z25dotBasedInteractFwdKernelILj4ELj128ELj2ELj8ELj136ELj40ELj32ELj5ELj16ELj4EEvPK6__halfS2_PS0_jjjjjjjjjj_param_4];
	and.b32  	%r45, %r749, 3;
	setp.lt.u32 	%p23, %r36, 4;
	@%p23 bra 	$L__BB0_21;
	mad.lo.s32 	%r139, %r794, 136, %r35;
	shl.b32 	%r140, %r139, 1;
	add.s32 	%r141, %r6, %r140;
	st.shared.u16 	[%r141], %rs3;
	st.shared.u16 	[%r141+272], %rs3;
	st.shared.u16 	[%r141+544], %rs3;
	st.shared.u16 	[%r141+816], %rs3;
	add.s32 	%r794, %r794, 4;
$L__BB0_21:
	setp.eq.s32 	%p24, %r45, 0;
	@%p24 bra 	$L__BB0_26;
	setp.eq.s32 	%p25, %r45, 1;
	@%p25 bra 	$L__BB0_24;
	mad.lo.s32 	%r142, %r794, 136, %r35;
	shl.b32 	%r143, %r142, 1;
	add.s32 	%r144, %r6, %r143;
	st.shared.u16 	[%r144], %rs3;
	st.shared.u16 	[%r144+272], %rs3;
	add.s32 	%r794, %r794, 2;
$L__BB0_24:
	ld.param.u32 	%r750, [_Z25dotBasedInteractFwdKernelILj4ELj128ELj2ELj8ELj136ELj40ELj32ELj5ELj16ELj4EEvPK6__halfS2_PS0_jjjjjjjjjj_param_4];
	and.b32  	%r145, %r750, 1;
	setp.eq.b32 	%p26, %r145, 1;
	not.pred 	%p27, %p26;
	@%p27 bra 	$L__BB0_26;
	mad.lo.s32 	%r146, %r794, 136, %r35;
	shl.b32 	%r147, %r146, 1;
	add.s32 	%r148, %r6, %r147;
	st.shared.u16 	[%r148], %rs3;
$L__BB0_26:
	ld.param.u32 	%r751, [_Z25dotBasedInteractFwdKernelILj4ELj128ELj2ELj8ELj136ELj40ELj32ELj5ELj16ELj4EEvPK6__halfS2_PS0_jjjjjjjjjj_param_4];
	mov.f32 	%f276, 0f00000000;
	// begin inline asm
	{  cvt.rn.f16.f32 %rs4, %f276;}

	// end inline asm
	mov.b32 	%r50, {%rs4, %rs4};
	shr.u32 	%r149, %r105, 2;
	setp.ge.u32 	%p28, %r4, %r149;
	setp.ge.u32 	%p29, %r751, %r104;
	or.pred  	%p30, %p28, %p29;
	@%p30 bra 	$L__BB0_38;
	ld.param.u32 	%r799, [_Z25dotBasedInteractFwdKernelILj4ELj128ELj2ELj8ELj136ELj40ELj32ELj5ELj16ELj4EEvPK6__halfS2_PS0_jjjjjjjjjj_param_4];
	sub.s32 	%r51, %r104, %r799;
	and.b32  	%r52, %r51, 7;
	sub.s32 	%r150, %r799, %r104;
	setp.gt.u32 	%p31, %r150, -8;
	@%p31 bra 	$L__BB0_30;
	ld.param.u32 	%r799, [_Z25dotBasedInteractFwdKernelILj4ELj128ELj2ELj8ELj136ELj40ELj32ELj5ELj16ELj4EEvPK6__halfS2_PS0_jjjjjjjjjj_param_4];
	and.b32  	%r151, %r51, -8;
	neg.s32 	%r797, %r151;
	mad.lo.s32 	%r153, %r799, 272, %r113;
	shl.b32 	%r154, %r4, 3;
	add.s32 	%r155, %r153, %r154;
	add.s32 	%r157, %r155, %r114;
	add.s32 	%r796, %r157, 1088;
$L__BB0_29:
	.pragma "nounroll";
	st.shared.u32 	[%r796+-1088], %r50;
	st.shared.u32 	[%r796+-1084], %r50;
	st.shared.u32 	[%r796+-816], %r50;
	st.shared.u32 	[%r796+-812], %r50;
	st.shared.u32 	[%r796+-544], %r50;
	st.shared.u32 	[%r796+-540], %r50;
	st.shared.u32 	[%r796+-272], %r50;
	st.shared.u32 	[%r796+-268], %r50;
	st.shared.u32 	[%r796], %r50;
	st.shared.u32 	[%r796+4], %r50;
	st.shared.u32 	[%r796+272], %r50;
	st.shared.u32 	[%r796+276], %r50;
	st.shared.u32 	[%r796+544], %r50;
	st.shared.u32 	[%r796+548], %r50;
	st.shared.u32 	[%r796+816], %r50;
	st.shared.u32 	[%r796+820], %r50;
	add.s32 	%r799, %r799, 8;
	add.s32 	%r797, %r797, 8;
	add.s32 	%r796, %r796, 2176;
	setp.ne.s32 	%p32, %r797, 0;
	@%p32 bra 	$L__BB0_29;
$L__BB0_30:
	setp.eq.s32 	%p33, %r52, 0;
	@%p33 bra 	$L__BB0_38;
	and.b32  	%r62, %r51, 3;
	setp.lt.u32 	%p34, %r52, 4;
	@%p34 bra 	$L__BB0_33;
	mad.lo.s32 	%r158, %r799, 272, %r9;
	st.shared.u32 	[%r158], %r50;
	st.shared.u32 	[%r158+4], %r50;
	st.shared.u32 	[%r158+272], %r50;
	st.shared.u32 	[%r158+276], %r50;
	st.shared.u32 	[%r158+544], %r50;
	st.shared.u32 	[%r158+548], %r50;
	st.shared.u32 	[%r158+816], %r50;
	st.shared.u32 	[%r158+820], %r50;
	add.s32 	%r799, %r799, 4;
$L__BB0_33:
	setp.eq.s32 	%p35, %r62, 0;
	@%p35 bra 	$L__BB0_38;
	setp.eq.s32 	%p36, %r62, 1;
	@%p36 bra 	$L__BB0_36;
	mad.lo.s32 	%r159, %r799, 272, %r9;
	st.shared.u32 	[%r159], %r50;
	st.shared.u32 	[%r159+4], %r50;
	st.shared.u32 	[%r159+272], %r50;
	st.shared.u32 	[%r159+276], %r50;
	add.s32 	%r799, %r799, 2;
$L__BB0_36:
	and.b32  	%r160, %r51, 1;
	setp.eq.b32 	%p37, %r160, 1;
	not.pred 	%p38, %p37;
	@%p38 bra 	$L__BB0_38;
	mad.lo.s32 	%r161, %r799, 272, %r9;
	st.shared.u32 	[%r161], %r50;
	st.shared.u32 	[%r161+4], %r50;
$L__BB0_38:
	ld.param.u32 	%r773, [_Z25dotBasedInteractFwdKernelILj4ELj128ELj2ELj8ELj136ELj40ELj32ELj5ELj16ELj4EEvPK6__halfS2_PS0_jjjjjjjjjj_param_10];
	setp.ge.u32 	%p39, %r4, %r8;
	bar.warp.sync 	-1;
	mul.lo.s32 	%r162, %r773, %r3;
	cvta.to.global.u64 	%rd87, %rd18;
	mul.wide.u32 	%rd88, %r162, 2;
	add.s64 	%rd14, %rd87, %rd88;
	@%p39 bra 	$L__BB0_40;
	mul.wide.u32 	%rd89, %r4, 8;
	add.s64 	%rd90, %rd14, %rd89;
	ld.shared.v2.f32 	{%f277, %f278}, [%r9];
	st.global.v2.f32 	[%rd90], {%f277, %f278};
$L__BB0_40:
	ld.param.u32 	%r775, [_Z25dotBasedInteractFwdKernelILj4ELj128ELj2ELj8ELj136ELj40ELj32ELj5ELj16ELj4EEvPK6__halfS2_PS0_jjjjjjjjjj_param_12];
	setp.eq.s32 	%p40, %r775, 0;
	mov.f32 	%f649, 0f00000000;
	mov.f32 	%f650, %f649;
	mov.f32 	%f651, %f649;
	mov.f32 	%f652, %f649;
	mov.f32 	%f653, %f649;
	mov.f32 	%f654, %f649;
	mov.f32 	%f655, %f649;
	mov.f32 	%f656, %f649;
	mov.f32 	%f657, %f649;
	mov.f32 	%f658, %f649;
	mov.f32 	%f659, %f649;
	mov.f32 	%f660, %f649;
	mov.f32 	%f661, %f649;
	mov.f32 	%f662, %f649;
	mov.f32 	%f663, %f649;
	mov.f32 	%f664, %f649;
	mov.f32 	%f665, %f649;
	mov.f32 	%f666, %f649;
	mov.f32 	%f667, %f649;
	mov.f32 	%f668, %f649;
	mov.f32 	%f669, %f649;
	mov.f32 	%f670, %f649;
	mov.f32 	%f671, %f649;
	mov.f32 	%f672, %f649;
	@%p40 bra 	$L__BB0_52;
	ld.param.u32 	%r776, [_Z25dotBasedInteractFwdKernelILj4ELj128ELj2ELj8ELj136ELj40ELj32ELj5ELj16ELj4EEvPK6__halfS2_PS0_jjjjjjjjjj_param_12];
	setp.lt.u32 	%p41, %r776, 8;
	mov.b32 	%r805, 0;
	mov.f32 	%f649, 0f00000000;
	@%p41 bra 	$L__BB0_44;
	ld.param.u32 	%r777, [_Z25dotBasedInteractFwdKernelILj4ELj128ELj2ELj8ELj136ELj40ELj32ELj5ELj16ELj4EEvPK6__halfS2_PS0_jjjjjjjjjj_param_12];
	and.b32  	%r164, %r777, -8;
	neg.s32 	%r803, %r164;
	add.s32 	%r167, %r113, %r114;
	add.s32 	%r802, %r167, 224;
	mov.f32 	%f649, 0f00000000;
	mov.f32 	%f650, %f649;
	mov.f32 	%f651, %f649;
	mov.f32 	%f652, %f649;
	mov.f32 	%f653, %f649;
	mov.f32 	%f654, %f649;
	mov.f32 	%f655, %f649;
	mov.f32 	%f656, %f649;
	mov.f32 	%f657, %f649;
	mov.f32 	%f658, %f649;
	mov.f32 	%f659, %f649;
	mov.f32 	%f660, %f649;
	mov.f32 	%f661, %f649;
	mov.f32 	%f662, %f649;
	mov.f32 	%f663, %f649;
	mov.f32 	%f664, %f649;
	mov.f32 	%f665, %f649;
	mov.f32 	%f666, %f649;
	mov.f32 	%f667, %f649;
	mov.f32 	%f668, %f649;
	mov.f32 	%f669, %f649;
	mov.f32 	%f670, %f649;
	mov.f32 	%f671, %f649;
	mov.f32 	%f672, %f649;
$L__BB0_43:
	.pragma "nounroll";
	ld.param.u32 	%r778, [_Z25dotBasedInteractFwdKernelILj4ELj128ELj2ELj8ELj136ELj40ELj32ELj5ELj16ELj4EEvPK6__halfS2_PS0_jjjjjjjjjj_param_12];
	ld.param.u32 	%r766, [_Z25dotBasedInteractFwdKernelILj4ELj128ELj2ELj8ELj136ELj40ELj32ELj5ELj16ELj4EEvPK6__halfS2_PS0_jjjjjjjjjj_param_9];
	and.b32  	%r805, %r778, -8;
	add.s32 	%r168, %r802, -224;
	mov.b32 	%r169, 136;
	wmma.load.a.sync.aligned.row.m16n16k16.shared.f16 	{%r170, %r171, %r172, %r173, %r174, %r175, %r176, %r177}, [%r168], %r169;
	wmma.load.b.sync.aligned.col.m16n16k16.shared.f16 	{%r178, %r179, %r180, %r181, %r182, %r183, %r184, %r185}, [%r168], %r169;
	mad.lo.s32 	%r186, %r766, 272, %r802;
	add.s32 	%r187, %r186, -4576;
	wmma.load.a.sync.aligned.row.m16n16k16.shared.f16 	{%r188, %r189, %r190, %r191, %r192, %r193, %r194, %r195}, [%r187], %r169;
	wmma.load.b.sync.aligned.col.m16n16k16.shared.f16 	{%r196, %r197, %r198, %r199, %r200, %r201, %r202, %r203}, [%r187], %r169;
	wmma.mma.sync.aligned.row.col.m16n16k16.f32.f32 {%f282, %f283, %f284, %f285, %f286, %f287, %f288, %f289}, {%r170, %r171, %r172, %r173, %r174, %r175, %r176, %r177}, {%r178, %r179, %r180, %r181, %r182, %r183, %r184, %r185}, {%f672, %f671, %f670, %f669, %f668, %f667, %f666, %f665};
	wmma.mma.sync.aligned.row.col.m16n16k16.f32.f32 {%f290, %f291, %f292, %f293, %f294, %f295, %f296, %f297}, {%r188, %r189, %r190, %r191, %r192, %r193, %r194, %r195}, {%r178, %r179, %r180, %r181, %r182, %r183, %r184, %r185}, {%f664, %f663, %f662, %f661, %f660, %f659, %f658, %f657};
	wmma.mma.sync.aligned.row.col.m16n16k16.f32.f32 {%f298, %f299, %f300, %f301, %f302, %f303, %f304, %f305}, {%r188, %r189, %r190, %r191, %r192, %r193, %r194, %r195}, {%r196, %r197, %r198, %r199, %r200, %r201, %r202, %r203}, {%f656, %f655, %f654, %f653, %f652, %f651, %f650, %f649};
	add.s32 	%r204, %r802, -192;
	wmma.load.a.sync.aligned.row.m16n16k16.shared.f16 	{%r205, %r206, %r207, %r208, %r209, %r210, %r211, %r212}, [%r204], %r169;
	wmma.load.b.sync.aligned.col.m16n16k16.shared.f16 	{%r213, %r214, %r215, %r216, %r217, %r218, %r219, %r220}, [%r204], %r169;
	add.s32 	%r221, %r186, -4544;
	wmma.load.a.sync.aligned.row.m16n16k16.shared.f16 	{%r222, %r223, %r224, %r225, %r226, %r227, %r228, %r229}, [%r221], %r169;
	wmma.load.b.sync.aligned.col.m16n16k16.shared.f16 	{%r230, %r231, %r232, %r233, %r234, %r235, %r236, %r237}, [%r221], %r169;
	wmma.mma.sync.aligned.row.col.m16n16k16.f32.f32 {%f306, %f307, %f308, %f309, %f310, %f311, %f312, %f313}, {%r205, %r206, %r207, %r208, %r209, %r210, %r211, %r212}, {%r213, %r214, %r215, %r216, %r217, %r218, %r219, %r220}, {%f282, %f283, %f284, %f285, %f286, %f287, %f288, %f289};
	wmma.mma.sync.aligned.row.col.m16n16k16.f32.f32 {%f314, %f315, %f316, %f317, %f318, %f319, %f320, %f321}, {%r222, %r223, %r224, %r225, %r226, %r227, %r228, %r229}, {%r213, %r214, %r215, %r216, %r217, %r218, %r219, %r220}, {%f290, %f291, %f292, %f293, %f294, %f295, %f296, %f297};
	wmma.mma.sync.aligned.row.col.m16n16k16.f32.f32 {%f322, %f323, %f324, %f325, %f326, %f327, %f328, %f329}, {%r222, %r223, %r224, %r225, %r226, %r227, %r228, %r229}, {%r230, %r231, %r232, %r233, %r234, %r235, %r236, %r237}, {%f298, %f299, %f300, %f301, %f302, %f303, %f304, %f305};
	add.s32 	%r238, %r802, -160;
	wmma.load.a.sync.aligned.row.m16n16k16.shared.f16 	{%r239, %r240, %r241, %r242, %r243, %r244, %r245, %r246}, [%r238], %r169;
	wmma.load.b.sync.aligned.col.m16n16k16.shared.f16 	{%r247, %r248, %r249, %r250, %r251, %r252, %r253, %r254}, [%r238], %r169;
	add.s32 	%r255, %r186, -4512;
	wmma.load.a.sync.aligned.row.m16n16k16.shared.f16 	{%r256, %r257, %r258, %r259, %r260, %r261, %r262, %r263}, [%r255], %r169;
	wmma.load.b.sync.aligned.col.m16n16k16.shared.f16 	{%r264, %r265, %r266, %r267, %r268, %r269, %r270, %r271}, [%r255], %r169;
	wmma.mma.sync.aligned.row.col.m16n16k16.f32.f32 {%f330, %f331, %f332, %f333, %f334, %f335, %f336, %f337}, {%r239, %r240, %r241, %r242, %r243, %r244, %r245, %r246}, {%r247, %r248, %r249, %r250, %r251, %r252, %r253, %r254}, {%f306, %f307, %f308, %f309, %f310, %f311, %f312, %f313};
	wmma.mma.sync.aligned.row.col.m16n16k16.f32.f32 {%f338, %f339, %f340, %f341, %f342, %f343, %f344, %f345}, {%r256, %r257, %r258, %r259, %r260, %r261, %r262, %r263}, {%r247, %r248, %r249, %r250, %r251, %r252, %r253, %r254}, {%f314, %f315, %f316, %f317, %f318, %f319, %f320, %f321};
	wmma.mma.sync.aligned.row.col.m16n16k16.f32.f32 {%f346, %f347, %f348, %f349, %f350, %f351, %f352, %f353}, {%r256, %r257, %r258, %r259, %r260, %r261, %r262, %r263}, {%r264, %r265, %r266, %r267, %r268, %r269, %r270, %r271}, {%f322, %f323, %f324, %f325, %f326, %f327, %f328, %f329};
	add.s32 	%r272, %r802, -128;
	wmma.load.a.sync.aligned.row.m16n16k16.shared.f16 	{%r273, %r274, %r275, %r276, %r277, %r278, %r279, %r280}, [%r272], %r169;
	wmma.load.b.sync.aligned.col.m16n16k16.shared.f16 	{%r281, %r282, %r283, %r284, %r285, %r286, %r287, %r288}, [%r272], %r169;
	add.s32 	%r289, %r186, -4480;
	wmma.load.a.sync.aligned.row.m16n16k16.shared.f16 	{%r290, %r291, %r292, %r293, %r294, %r295, %r296, %r297}, [%r289], %r169;
	wmma.load.b.sync.aligned.col.m16n16k16.shared.f16 	{%r298, %r299, %r300, %r301, %r302, %r303, %r304, %r305}, [%r289], %r169;
	wmma.mma.sync.aligned.row.col.m16n16k16.f32.f32 {%f354, %f355, %f356, %f357, %f358, %f359, %f360, %f361}, {%r273, %r274, %r275, %r276, %r277, %r278, %r279, %r280}, {%r281, %r282, %r283, %r284, %r285, %r286, %r287, %r288}, {%f330, %f331, %f332, %f333, %f334, %f335, %f336, %f337};
	wmma.mma.sync.aligned.row.col.m16n16k16.f32.f32 {%f362, %f363, %f364, %f365, %f366, %f367, %f368, %f369}, {%r290, %r291, %r292, %r293, %r294, %r295, %r296, %r297}, {%r281, %r282, %r283, %r284, %r285, %r286, %r287, %r288}, {%f338, %f339, %f340, %f341, %f342, %f343, %f344, %f345};
	wmma.mma.sync.aligned.row.col.m16n16k16.f32.f32 {%f370, %f371, %f372, %f373, %f374, %f375, %f376, %f377}, {%r290, %r291, %r292, %r293, %r294, %r295, %r296, %r297}, {%r298, %r299, %r300, %r301, %r302, %r303, %r304, %r305}, {%f346, %f347, %f348, %f349, %f350, %f351, %f352, %f353};
	add.s32 	%r306, %r802, -96;
	wmma.load.a.sync.aligned.row.m16n16k16.shared.f16 	{%r307, %r308, %r309, %r310, %r311, %r312, %r313, %r314}, [%r306], %r169;
	wmma.load.b.sync.aligned.col.m16n16k16.shared.f16 	{%r315, %r316, %r317, %r318, %r319, %r320, %r321, %r322}, [%r306], %r169;
	add.s32 	%r323, %r186, -4448;
	wmma.load.a.sync.aligned.row.m16n16k16.shared.f16 	{%r324, %r325, %r326, %r327, %r328, %r329, %r330, %r331}, [%r323], %r169;
	wmma.load.b.sync.aligned.col.m16n16k16.shared.f16 	{%r332, %r333, %r334, %r335, %r336, %r337, %r338, %r339}, [%r323], %r169;
	wmma.mma.sync.aligned.row.col.m16n16k16.f32.f32 {%f378, %f379, %f380, %f381, %f382, %f383, %f384, %f385}, {%r307, %r308, %r309, %r310, %r311, %r312, %r313, %r314}, {%r315, %r316, %r317, %r318, %r319, %r320, %r321, %r322}, {%f354, %f355, %f356, %f357, %f358, %f359, %f360, %f361};
	wmma.mma.sync.aligned.row.col.m16n16k16.f32.f32 {%f386, %f387, %f388, %f389, %f390, %f391, %f392, %f393}, {%r324, %r325, %r326, %r327, %r328, %r329, %r330, %r331}, {%r315, %r316, %r317, %r318, %r319, %r320, %r321, %r322}, {%f362, %f363, %f364, %f365, %f366, %f367, %f368, %f369};
	wmma.mma.sync.aligned.row.col.m16n16k16.f32.f32 {%f394, %f395, %f396, %f397, %f398, %f399, %f400, %f401}, {%r324, %r325, %r326, %r327, %r328, %r329, %r330, %r331}, {%r332, %r333, %r334, %r335, %r336, %r337, %r338, %r339}, {%f370, %f371, %f372, %f373, %f374, %f375, %f376, %f377};
	add.s32 	%r340, %r802, -64;
	wmma.load.a.sync.aligned.row.m16n16k16.shared.f16 	{%r341, %r342, %r343, %r344, %r345, %r346, %r347, %r348}, [%r340], %r169;
	wmma.load.b.sync.aligned.col.m16n16k16.shared.f16 	{%r349, %r350, %r351, %r352, %r353, %r354, %r355, %r356}, [%r340], %r169;
	add.s32 	%r357, %r186, -4416;
	wmma.load.a.sync.aligned.row.m16n16k16.shared.f16 	{%r358, %r359, %r360, %r361, %r362, %r363, %r364, %r365}, [%r357], %r169;
	wmma.load.b.sync.aligned.col.m16n16k16.shared.f16 	{%r366, %r367, %r368, %r369, %r370, %r371, %r372, %r373}, [%r357], %r169;
	wmma.mma.sync.aligned.row.col.m16n16k16.f32.f32 {%f402, %f403, %f404, %f405, %f406, %f407, %f408, %f409}, {%r341, %r342, %r343, %r344, %r345, %r346, %r347, %r348}, {%r349, %r350, %r351, %r352, %r353, %r354, %r355, %r356}, {%f378, %f379, %f380, %f381, %f382, %f383, %f384, %f385};
	wmma.mma.sync.aligned.row.col.m16n16k16.f32.f32 {%f410, %f411, %f412, %f413, %f414, %f415, %f416, %f417}, {%r358, %r359, %r360, %r361, %r362, %r363, %r364, %r365}, {%r349, %r350, %r351, %r352, %r353, %r354, %r355, %r356}, {%f386, %f387, %f388, %f389, %f390, %f391, %f392, %f393};
	wmma.mma.sync.aligned.row.col.m16n16k16.f32.f32 {%f418, %f419, %f420, %f421, %f422, %f423, %f424, %f425}, {%r358, %r359, %r360, %r361, %r362, %r363, %r364, %r365}, {%r366, %r367, %r368, %r369, %r370, %r371, %r372, %r373}, {%f394, %f395, %f396, %f397, %f398, %f399, %f400, %f401};
	add.s32 	%r374, %r802, -32;
	wmma.load.a.sync.aligned.row.m16n16k16.shared.f16 	{%r375, %r376, %r377, %r378, %r379, %r380, %r381, %r382}, [%r374], %r169;
	wmma.load.b.sync.aligned.col.m16n16k16.shared.f16 	{%r383, %r384, %r385, %r386, %r387, %r388, %r389, %r390}, [%r374], %r169;
	add.s32 	%r391, %r186, -4384;
	wmma.load.a.sync.aligned.row.m16n16k16.shared.f16 	{%r392, %r393, %r394, %r395, %r396, %r397, %r398, %r399}, [%r391], %r169;
	wmma.load.b.sync.aligned.col.m16n16k16.shared.f16 	{%r400, %r401, %r402, %r403, %r404, %r405, %r406, %r407}, [%r391], %r169;
	wmma.mma.sync.aligned.row.col.m16n16k16.f32.f32 {%f426, %f427, %f428, %f429, %f430, %f431, %f432, %f433}, {%r375, %r376, %r377, %r378, %r379, %r380, %r381, %r382}, {%r383, %r384, %r385, %r386, %r387, %r388, %r389, %r390}, {%f402, %f403, %f404, %f405, %f406, %f407, %f408, %f409};
	wmma.mma.sync.aligned.row.col.m16n16k16.f32.f32 {%f434, %f435, %f436, %f437, %f438, %f439, %f440, %f441}, {%r392, %r393, %r394, %r395, %r396, %r397, %r398, %r399}, {%r383, %r384, %r385, %r386, %r387, %r388, %r389, %r390}, {%f410, %f411, %f412, %f413, %f414, %f415, %f416, %f417};
	wmma.mma.sync.aligned.row.col.m16n16k16.f32.f32 {%f442, %f443, %f444, %f445, %f446, %f447, %f448, %f449}, {%r392, %r393, %r394, %r395, %r396, %r397, %r398, %r399}, {%r400, %r401, %r402, %r403, %r404, %r405, %r406, %r407}, {%f418, %f419, %f420, %f421, %f422, %f423, %f424, %f425};
	wmma.load.a.sync.aligned.row.m16n16k16.shared.f16 	{%r408, %r409, %r410, %r411, %r412, %r413, %r414, %r415}, [%r802], %r169;
	wmma.load.b.sync.aligned.col.m16n16k16.shared.f16 	{%r416, %r417, %r418, %r419, %r420, %r421, %r422, %r423}, [%r802], %r169;
	add.s32 	%r424, %r186, -4352;
	wmma.load.a.sync.aligned.row.m16n16k16.shared.f16 	{%r425, %r426, %r427, %r428, %r429, %r430, %r431, %r432}, [%r424], %r169;
	wmma.load.b.sync.aligned.col.m16n16k16.shared.f16 	{%r433, %r434, %r435, %r436, %r437, %r438, %r439, %r440}, [%r424], %r169;
	wmma.mma.sync.aligned.row.col.m16n16k16.f32.f32 {%f672, %f671, %f670, %f669, %f668, %f667, %f666, %f665}, {%r408, %r409, %r410, %r411, %r412, %r413, %r414, %r415}, {%r416, %r417, %r418, %r419, %r420, %r421, %r422, %r423}, {%f426, %f427, %f428, %f429, %f430, %f431, %f432, %f433};
	wmma.mma.sync.aligned.row.col.m16n16k16.f32.f32 {%f664, %f663, %f662, %f661, %f660, %f659, %f658, %f657}, {%r425, %r426, %r427, %r428, %r429, %r430, %r431, %r432}, {%r416, %r417, %r418, %r419, %r420, %r421, %r422, %r423}, {%f434, %f435, %f436, %f437, %f438, %f439, %f440, %f441};
	wmma.mma.sync.aligned.row.col.m16n16k16.f32.f32 {%f656, %f655, %f654, %f653, %f652, %f651, %f650, %f649}, {%r425, %r426, %r427, %r428, %r429, %r430, %r431, %r432}, {%r433, %r434, %r435, %r436, %r437, %r438, %r439, %r440}, {%f442, %f443, %f444, %f445, %f446, %f447, %f448, %f449};
	add.s32 	%r803, %r803, 8;
	add.s32 	%r802, %r802, 256;
	setp.ne.s32 	%p42, %r803, 0;
	@%p42 bra 	$L__BB0_43;
$L__BB0_44:
	ld.param.u32 	%r779, [_Z25dotBasedInteractFwdKernelILj4ELj128ELj2ELj8ELj136ELj40ELj32ELj5ELj16ELj4EEvPK6__halfS2_PS0_jjjjjjjjjj_param_12];
	and.b32  	%r75, %r779, 7;
	setp.eq.s32 	%p43, %r75, 0;
	@%p43 bra 	$L__BB0_52;
	setp.lt.u32 	%p44, %r75, 4;
	@%p44 bra 	$L__BB0_47;
	ld.param.u32 	%r767, [_Z25dotBasedInteractFwdKernelILj4ELj128ELj2ELj8ELj136ELj40ELj32ELj5ELj16ELj4EEvPK6__halfS2_PS0_jjjjjjjjjj_param_9];
	shl.b32 	%r441, %r805, 5;
	add.s32 	%r442, %r6, %r441;
	mov.b32 	%r443, 136;
	wmma.load.a.sync.aligned.row.m16n16k16.shared.f16 	{%r444, %r445, %r446, %r447, %r448, %r449, %r450, %r451}, [%r442], %r443;
	wmma.load.b.sync.aligned.col.m16n16k16.shared.f16 	{%r452, %r453, %r454, %r455, %r456, %r457, %r458, %r459}, [%r442], %r443;
	mad.lo.s32 	%r460, %r767, 272, %r442;
	add.s32 	%r461, %r460, -4352;
	wmma.load.a.sync.aligned.row.m16n16k16.shared.f16 	{%r462, %r463, %r464, %r465, %r466, %r467, %r468, %r469}, [%r461], %r443;
	wmma.load.b.sync.aligned.col.m16n16k16.shared.f16 	{%r470, %r471, %r472, %r473, %r474, %r475, %r476, %r477}, [%r461], %r443;
	wmma.mma.sync.aligned.row.col.m16n16k16.f32.f32 {%f450, %f451, %f452, %f453, %f454, %f455, %f456, %f457}, {%r444, %r445, %r446, %r447, %r448, %r449, %r450, %r451}, {%r452, %r453, %r454, %r455, %r456, %r457, %r458, %r459}, {%f672, %f671, %f670, %f669, %f668, %f667, %f666, %f665};
	wmma.mma.sync.aligned.row.col.m16n16k16.f32.f32 {%f458, %f459, %f460, %f461, %f462, %f463, %f464, %f465}, {%r462, %r463, %r464, %r465, %r466, %r467, %r468, %r469}, {%r452, %r453, %r454, %r455, %r456, %r457, %r458, %r459}, {%f664, %f663, %f662, %f661, %f660, %f659, %f658, %f657};
	wmma.mma.sync.aligned.row.col.m16n16k16.f32.f32 {%f466, %f467, %f468, %f469, %f470, %f471, %f472, %f473}, {%r462, %r463, %r464, %r465, %r466, %r467, %r468, %r469}, {%r470, %r471, %r472, %r473, %r474, %r475, %r476, %r477}, {%f656, %f655, %f654, %f653, %f652, %f651, %f650, %f649};
	add.s32 	%r478, %r442, 32;
	wmma.load.a.sync.aligned.row.m16n16k16.shared.f16 	{%r479, %r480, %r481, %r482, %r483, %r484, %r485, %r486}, [%r478], %r443;
	wmma.load.b.sync.aligned.col.m16n16k16.shared.f16 	{%r487, %r488, %r489, %r490, %r491, %r492, %r493, %r494}, [%r478], %r443;
	add.s32 	%r495, %r460, -4320;
	wmma.load.a.sync.aligned.row.m16n16k16.shared.f16 	{%r496, %r497, %r498, %r499, %r500, %r501, %r502, %r503}, [%r495], %r443;
	wmma.load.b.sync.aligned.col.m16n16k16.shared.f16 	{%r504, %r505, %r506, %r507, %r508, %r509, %r510, %r511}, [%r495], %r443;
	wmma.mma.sync.aligned.row.col.m16n16k16.f32.f32 {%f474, %f475, %f476, %f477, %f478, %f479, %f480, %f481}, {%r479, %r480, %r481, %r482, %r483, %r484, %r485, %r486}, {%r487, %r488, %r489, %r490, %r491, %r492, %r493, %r494}, {%f450, %f451, %f452, %f453, %f454, %f455, %f456, %f457};
	wmma.mma.sync.aligned.row.col.m16n16k16.f32.f32 {%f482, %f483, %f484, %f485, %f486, %f487, %f488, %f489}, {%r496, %r497, %r498, %r499, %r500, %r501, %r502, %r503}, {%r487, %r488, %r489, %r490, %r491, %r492, %r493, %r494}, {%f458, %f459, %f460, %f461, %f462, %f463, %f464, %f465};
	wmma.mma.sync.aligned.row.col.m16n16k16.f32.f32 {%f490, %f491, %f492, %f493, %f494, %f495, %f496, %f497}, {%r496, %r497, %r498, %r499, %r500, %r501, %r502, %r503}, {%r504, %r505, %r506, %r507, %r508, %r509, %r510, %r511}, {%f466, %f467, %f468, %f469, %f470, %f471, %f472, %f473};
	add.s32 	%r512, %r442, 64;
	wmma.load.a.sync.aligned.row.m16n16k16.shared.f16 	{%r513, %r514, %r515, %r516, %r517, %r518, %r519, %r520}, [%r512], %r443;
	wmma.load.b.sync.aligned.col.m16n16k16.shared.f16 	{%r521, %r522, %r523, %r524, %r525, %r526, %r527, %r528}, [%r512], %r443;
	add.s32 	%r529, %r460, -4288;
	wmma.load.a.sync.aligned.row.m16n16k16.shared.f16 	{%r530, %r531, %r532, %r533, %r534, %r535, %r536, %r537}, [%r529], %r443;
	wmma.load.b.sync.aligned.col.m16n16k16.shared.f16 	{%r538, %r539, %r540, %r541, %r542, %r543, %r544, %r545}, [%r529], %r443;
	wmma.mma.sync.aligned.row.col.m16n16k16.f32.f32 {%f498, %f499, %f500, %f501, %f502, %f503, %f504, %f505}, {%r513, %r514, %r515, %r516, %r517, %r518, %r519, %r520}, {%r521, %r522, %r523, %r524, %r525, %r526, %r527, %r528}, {%f474, %f475, %f476, %f477, %f478, %f479, %f480, %f481};
	wmma.mma.sync.aligned.row.col.m16n16k16.f32.f32 {%f506, %f507, %f508, %f509, %f510, %f511, %f512, %f513}, {%r530, %r531, %r532, %r533, %r534, %r535, %r536, %r537}, {%r521, %r522, %r523, %r524, %r525, %r526, %r527, %r528}, {%f482, %f483, %f484, %f485, %f486, %f487, %f488, %f489};
	wmma.mma.sync.aligned.row.col.m16n16k16.f32.f32 {%f514, %f515, %f516, %f517, %f518, %f519, %f520, %f521}, {%r530, %r531, %r532, %r533, %r534, %r535, %r536, %r537}, {%r538, %r539, %r540, %r541, %r542, %r543, %r544, %r545}, {%f490, %f491, %f492, %f493, %f494, %f495, %f496, %f497};
	add.s32 	%r546, %r442, 96;
	wmma.load.a.sync.aligned.row.m16n16k16.shared.f16 	{%r547, %r548, %r549, %r550, %r551, %r552, %r553, %r554}, [%r546], %r443;
	wmma.load.b.sync.aligned.col.m16n16k16.shared.f16 	{%r555, %r556, %r557, %r558, %r559, %r560, %r561, %r562}, [%r546], %r443;
	add.s32 	%r563, %r460, -4256;
	wmma.load.a.sync.aligned.row.m16n16k16.shared.f16 	{%r564, %r565, %r566, %r567, %r568, %r569, %r570, %r571}, [%r563], %r443;
	wmma.load.b.sync.aligned.col.m16n16k16.shared.f16 	{%r572, %r573, %r574, %r575, %r576, %r577, %r578, %r579}, [%r563], %r443;
	wmma.mma.sync.aligned.row.col.m16n16k16.f32.f32 {%f672, %f671, %f670, %f669, %f668, %f667, %f666, %f665}, {%r547, %r548, %r549, %r550, %r551, %r552, %r553, %r554}, {%r555, %r556, %r557, %r558, %r559, %r560, %r561, %r562}, {%f498, %f499, %f500, %f501, %f502, %f503, %f504, %f505};
	wmma.mma.sync.aligned.row.col.m16n16k16.f32.f32 {%f664, %f663, %f662, %f661, %f660, %f659, %f658, %f657}, {%r564, %r565, %r566, %r567, %r568, %r569, %r570, %r571}, {%r555, %r556, %r557, %r558, %r559, %r560, %r561, %r562}, {%f506, %f507, %f508, %f509, %f510, %f511, %f512, %f513};
	wmma.mma.sync.aligned.row.col.m16n16k16.f32.f32 {%f656, %f655, %f654, %f653, %f652, %f651, %f650, %f649}, {%r564, %r565, %r566, %r567, %r568, %r569, %r570, %r571}, {%r572, %r573, %r574, %r575, %r576, %r577, %r578, %r579}, {%f514, %f515, %f516, %f517, %f518, %f519, %f520, %f521};
	add.s32 	%r805, %r805, 4;
$L__BB0_47:
	ld.param.u32 	%r780, [_Z25dotBasedInteractFwdKernelILj4ELj128ELj2ELj8ELj136ELj40ELj32ELj5ELj16ELj4EEvPK6__halfS2_PS0_jjjjjjjjjj_param_12];
	and.b32  	%r78, %r780, 3;
	setp.eq.s32 	%p45, %r78, 0;
	@%p45 bra 	$L__BB0_52;
	setp.eq.s32 	%p46, %r78, 1;
	@%p46 bra 	$L__BB0_50;
	ld.param.u32 	%r768, [_Z25dotBasedInteractFwdKernelILj4ELj128ELj2ELj8ELj136ELj40ELj32ELj5ELj16ELj4EEvPK6__halfS2_PS0_jjjjjjjjjj_param_9];
	shl.b32 	%r580, %r805, 5;
	add.s32 	%r581, %r6, %r580;
	mov.b32 	%r582, 136;
	wmma.load.a.sync.aligned.row.m16n16k16.shared.f16 	{%r583, %r584, %r585, %r586, %r587, %r588, %r589, %r590}, [%r581], %r582;
	wmma.load.b.sync.aligned.col.m16n16k16.shared.f16 	{%r591, %r592, %r593, %r594, %r595, %r596, %r597, %r598}, [%r581], %r582;
	mad.lo.s32 	%r599, %r768, 272, %r581;
	add.s32 	%r600, %r599, -4352;
	wmma.load.a.sync.aligned.row.m16n16k16.shared.f16 	{%r601, %r602, %r603, %r604, %r605, %r606, %r607, %r608}, [%r600], %r582;
	wmma.load.b.sync.aligned.col.m16n16k16.shared.f16 	{%r609, %r610, %r611, %r612, %r613, %r614, %r615, %r616}, [%r600], %r582;
	wmma.mma.sync.aligned.row.col.m16n16k16.f32.f32 {%f522, %f523, %f524, %f525, %f526, %f527, %f528, %f529}, {%r583, %r584, %r585, %r586, %r587, %r588, %r589, %r590}, {%r591, %r592, %r593, %r594, %r595, %r596, %r597, %r598}, {%f672, %f671, %f670, %f669, %f668, %f667, %f666, %f665};
	wmma.mma.sync.aligned.row.col.m16n16k16.f32.f32 {%f530, %f531, %f532, %f533, %f534, %f535, %f536, %f537}, {%r601, %r602, %r603, %r604, %r605, %r606, %r607, %r608}, {%r591, %r592, %r593, %r594, %r595, %r596, %r597, %r598}, {%f664, %f663, %f662, %f661, %f660, %f659, %f658, %f657};
	wmma.mma.sync.aligned.row.col.m16n16k16.f32.f32 {%f538, %f539, %f540, %f541, %f542, %f543, %f544, %f545}, {%r601, %r602, %r603, %r604, %r605, %r606, %r607, %r608}, {%r609, %r610, %r611, %r612, %r613, %r614, %r615, %r616}, {%f656, %f655, %f654, %f653, %f652, %f651, %f650, %f649};
	add.s32 	%r617, %r581, 32;
	wmma.load.a.sync.aligned.row.m16n16k16.shared.f16 	{%r618, %r619, %r620, %r621, %r622, %r623, %r624, %r625}, [%r617], %r582;
	wmma.load.b.sync.aligned.col.m16n16k16.shared.f16 	{%r626, %r627, %r628, %r629, %r630, %r631, %r632, %r633}, [%r617], %r582;
	add.s32 	%r634, %r599, -4320;
	wmma.load.a.sync.aligned.row.m16n16k16.shared.f16 	{%r635, %r636, %r637, %r638, %r639, %r640, %r641, %r642}, [%r634], %r582;
	wmma.load.b.sync.aligned.col.m16n16k16.shared.f16 	{%r643, %r644, %r645, %r646, %r647, %r648, %r649, %r650}, [%r634], %r582;
	wmma.mma.sync.aligned.row.col.m16n16k16.f32.f32 {%f672, %f671, %f670, %f669, %f668, %f667, %f666, %f665}, {%r618, %r619, %r620, %r621, %r622, %r623, %r624, %r625}, {%r626, %r627, %r628, %r629, %r630, %r631, %r632, %r633}, {%f522, %f523, %f524, %f525, %f526, %f527, %f528, %f529};
	wmma.mma.sync.aligned.row.col.m16n16k16.f32.f32 {%f664, %f663, %f662, %f661, %f660, %f659, %f658, %f657}, {%r635, %r636, %r637, %r638, %r639, %r640, %r641, %r642}, {%r626, %r627, %r628, %r629, %r630, %r631, %r632, %r633}, {%f530, %f531, %f532, %f533, %f534, %f535, %f536, %f537};
	wmma.mma.sync.aligned.row.col.m16n16k16.f32.f32 {%f656, %f655, %f654, %f653, %f652, %f651, %f650, %f649}, {%r635, %r636, %r637, %r638, %r639, %r640, %r641, %r642}, {%r643, %r644, %r645, %r646, %r647, %r648, %r649, %r650}, {%f538, %f539, %f540, %f541, %f542, %f543, %f544, %f545};
	add.s32 	%r805, %r805, 2;
$L__BB0_50:
	ld.param.u32 	%r781, [_Z25dotBasedInteractFwdKernelILj4ELj128ELj2ELj8ELj136ELj40ELj32ELj5ELj16ELj4EEvPK6__halfS2_PS0_jjjjjjjjjj_param_12];
	and.b32  	%r651, %r781, 1;
	setp.eq.b32 	%p47, %r651, 1;
	not.pred 	%p48, %p47;
	@%p48 bra 	$L__BB0_52;
	ld.param.u32 	%r769, [_Z25dotBasedInteractFwdKernelILj4ELj128ELj2ELj8ELj136ELj40ELj32ELj5ELj16ELj4EEvPK6__halfS2_PS0_jjjjjjjjjj_param_9];
	shl.b32 	%r652, %r805, 5;
	add.s32 	%r653, %r6, %r652;
	mov.b32 	%r654, 136;
	wmma.load.a.sync.aligned.row.m16n16k16.shared.f16 	{%r655, %r656, %r657, %r658, %r659, %r660, %r661, %r662}, [%r653], %r654;
	wmma.load.b.sync.aligned.col.m16n16k16.shared.f16 	{%r663, %r664, %r665, %r666, %r667, %r668, %r669, %r670}, [%r653], %r654;
	mad.lo.s32 	%r671, %r769, 272, %r653;
	add.s32 	%r672, %r671, -4352;
	wmma.load.a.sync.aligned.row.m16n16k16.shared.f16 	{%r673, %r674, %r675, %r676, %r677, %r678, %r679, %r680}, [%r672], %r654;
	wmma.load.b.sync.aligned.col.m16n16k16.shared.f16 	{%r681, %r682, %r683, %r684, %r685, %r686, %r687, %r688}, [%r672], %r654;
	wmma.mma.sync.aligned.row.col.m16n16k16.f32.f32 {%f672, %f671, %f670, %f669, %f668, %f667, %f666, %f665}, {%r655, %r656, %r657, %r658, %r659, %r660, %r661, %r662}, {%r663, %r664, %r665, %r666, %r667, %r668, %r669, %r670}, {%f672, %f671, %f670, %f669, %f668, %f667, %f666, %f665};
	wmma.mma.sync.aligned.row.col.m16n16k16.f32.f32 {%f664, %f663, %f662, %f661, %f660, %f659, %f658, %f657}, {%r673, %r674, %r675, %r676, %r677, %r678, %r679, %r680}, {%r663, %r664, %r665, %r666, %r667, %r668, %r669, %r670}, {%f664, %f663, %f662, %f661, %f660, %f659, %f658, %f657};
	wmma.mma.sync.aligned.row.col.m16n16k16.f32.f32 {%f656, %f655, %f654, %f653, %f652, %f651, %f650, %f649}, {%r673, %r674, %r675, %r676, %r677, %r678, %r679, %r680}, {%r681, %r682, %r683, %r684, %r685, %r686, %r687, %r688}, {%f656, %f655, %f654, %f653, %f652, %f651, %f650, %f649};
$L__BB0_52:
	ld.param.u32 	%r765, [_Z25dotBasedInteractFwdKernelILj4ELj128ELj2ELj8ELj136ELj40ELj32ELj5ELj16ELj4EEvPK6__halfS2_PS0_jjjjjjjjjj_param_5];
	ld.param.u32 	%r754, [_Z25dotBasedInteractFwdKernelILj4ELj128ELj2ELj8ELj136ELj40ELj32ELj5ELj16ELj4EEvPK6__halfS2_PS0_jjjjjjjjjj_param_4];
	setp.eq.s32 	%p49, %r754, 0;
	mov.b32 	%r689, 40;
	wmma.store.d.sync.aligned.row.m16n16k16.shared.f32 	[%r6], {%f672, %f671, %f670, %f669, %f668, %f667, %f666, %f665}, %r689;
	add.s32 	%r690, %r6, 2560;
	wmma.store.d.sync.aligned.row.m16n16k16.shared.f32 	[%r690], {%f664, %f663, %f662, %f661, %f660, %f659, %f658, %f657}, %r689;
	add.s32 	%r691, %r6, 2624;
	wmma.store.d.sync.aligned.row.m16n16k16.shared.f32 	[%r691], {%f656, %f655, %f654, %f653, %f652, %f651, %f650, %f649}, %r689;
	cvt.u64.u32 	%rd15, %r765;
	@%p49 bra 	$L__BB0_74;
	ld.param.u32 	%r755, [_Z25dotBasedInteractFwdKernelILj4ELj128ELj2ELj8ELj136ELj40ELj32ELj5ELj16ELj4EEvPK6__halfS2_PS0_jjjjjjjjjj_param_4];
	and.b32  	%r81, %r755, 3;
	setp.lt.u32 	%p50, %r755, 4;
	mov.b32 	%r812, 0;
	mov.u32 	%r811, %r812;
	@%p50 bra 	$L__BB0_64;
	ld.param.u32 	%r756, [_Z25dotBasedInteractFwdKernelILj4ELj128ELj2ELj8ELj136ELj40ELj32ELj5ELj16ELj4EEvPK6__halfS2_PS0_jjjjjjjjjj_param_4];
	and.b32  	%r812, %r756, -4;
	mov.b32 	%r808, 0;
	mov.b32 	%r807, -1;
	mov.u32 	%r811, %r808;
$L__BB0_55:
	.pragma "nounroll";
	ld.param.u32 	%r770, [_Z25dotBasedInteractFwdKernelILj4ELj128ELj2ELj8ELj136ELj40ELj32ELj5ELj16ELj4EEvPK6__halfS2_PS0_jjjjjjjjjj_param_9];
	add.s32 	%r86, %r807, 1;
	setp.eq.s32 	%p51, %r807, 15;
	sub.s32 	%r695, %r811, %r770;
	add.s32 	%r696, %r695, 32;
	selp.b32 	%r87, %r696, %r811, %p51;
	setp.ge.u32 	%p52, %r4, %r808;
	mad.lo.s32 	%r697, %r87, 40, %r4;
	shl.b32 	%r698, %r697, 2;
	add.s32 	%r88, %r6, %r698;
	@%p52 bra 	$L__BB0_57;
	mul.lo.s32 	%r699, %r807, %r86;
	shr.s32 	%r700, %r699, 1;
	ld.shared.f32 	%f546, [%r88];
	// begin inline asm
	{  cvt.rn.f16.f32 %rs5, %f546;}

	// end inline asm
	add.s32 	%r701, %r700, %r4;
	cvt.u64.u32 	%rd91, %r701;
	add.s64 	%rd92, %rd91, %rd15;
	shl.b64 	%rd93, %rd92, 1;
	add.s64 	%rd94, %rd14, %rd93;
	st.global.u16 	[%rd94], %rs5;
$L__BB0_57:
	setp.gt.u32 	%p53, %r4, %r808;
	@%p53 bra 	$L__BB0_59;
	add.s32 	%r702, %r807, 2;
	mul.lo.s32 	%r703, %r86, %r702;
	shr.u32 	%r704, %r703, 1;
	ld.shared.f32 	%f547, [%r88+160];
	// begin inline asm
	{  cvt.rn.f16.f32 %rs6, %f547;}

	// end inline asm
	add.s32 	%r705, %r704, %r4;
	cvt.u64.u32 	%rd95, %r705;
	add.s64 	%rd96, %rd95, %rd15;
	shl.b64 	%rd97, %rd96, 1;
	add.s64 	%rd98, %rd14, %rd97;
	st.global.u16 	[%rd98], %rs6;
$L__BB0_59:
	add.s32 	%r706, %r808, 2;
	add.s32 	%r89, %r807, 3;
	setp.ge.u32 	%p54, %r4, %r706;
	@%p54 bra 	$L__BB0_61;
	add.s32 	%r707, %r807, 2;
	mul.lo.s32 	%r708, %r707, %r89;
	shr.u32 	%r709, %r708, 1;
	ld.shared.f32 	%f548, [%r88+320];
	// begin inline asm
	{  cvt.rn.f16.f32 %rs7, %f548;}

	// end inline asm
	add.s32 	%r710, %r709, %r4;
	cvt.u64.u32 	%rd99, %r710;
	add.s64 	%rd100, %rd99, %rd15;
	shl.b64 	%rd101, %rd100, 1;
	add.s64 	%rd102, %rd14, %rd101;
	st.global.u16 	[%rd102], %rs7;
$L__BB0_61:
	add.s32 	%r711, %r808, 3;
	add.s32 	%r807, %r807, 4;
	setp.ge.u32 	%p55, %r4, %r711;
	@%p55 bra 	$L__BB0_63;
	mul.lo.s32 	%r712, %r89, %r807;
	shr.u32 	%r713, %r712, 1;
	ld.shared.f32 	%f549, [%r88+480];
	// begin inline asm
	{  cvt.rn.f16.f32 %rs8, %f549;}

	// end inline asm
	add.s32 	%r714, %r713, %r4;
	cvt.u64.u32 	%rd103, %r714;
	add.s64 	%rd104, %rd103, %rd15;
	shl.b64 	%rd105, %rd104, 1;
	add.s64 	%rd106, %rd14, %rd105;
	st.global.u16 	[%rd106], %rs8;
$L__BB0_63:
	add.s32 	%r808, %r808, 4;
	add.s32 	%r811, %r87, 4;
	setp.ne.s32 	%p56, %r808, %r812;
	@%p56 bra 	$L__BB0_55;
$L__BB0_64:
	setp.eq.s32 	%p57, %r81, 0;
	@%p57 bra 	$L__BB0_74;
	setp.eq.s32 	%p58, %r81, 1;
	@%p58 bra 	$L__BB0_71;
	ld.param.u32 	%r771, [_Z25dotBasedInteractFwdKernelILj4ELj128ELj2ELj8ELj136ELj40ELj32ELj5ELj16ELj4EEvPK6__halfS2_PS0_jjjjjjjjjj_param_9];
	setp.eq.s32 	%p59, %r812, 16;
	sub.s32 	%r715, %r811, %r771;
	add.s32 	%r716, %r715, 32;
	selp.b32 	%r95, %r716, %r811, %p59;
	setp.ge.u32 	%p60, %r4, %r812;
	@%p60 bra 	$L__BB0_68;
	add.s32 	%r717, %r812, -1;
	mul.lo.s32 	%r718, %r717, %r812;
	shr.s32 	%r719, %r718, 1;
	mad.lo.s32 	%r720, %r95, 40, %r4;
	shl.b32 	%r721, %r720, 2;
	add.s32 	%r722, %r6, %r721;
	ld.shared.f32 	%f550, [%r722];
	// begin inline asm
	{  cvt.rn.f16.f32 %rs9, %f550;}

	// end inline asm
	add.s32 	%r723, %r719, %r4;
	cvt.u64.u32 	%rd107, %r723;
	add.s64 	%rd108, %rd107, %rd15;
	shl.b64 	%rd109, %rd108, 1;
	add.s64 	%rd110, %rd14, %rd109;
	st.global.u16 	[%rd110], %rs9;
$L__BB0_68:
	add.s32 	%r96, %r95, 1;
	setp.gt.u32 	%p61, %r4, %r812;
	@%p61 bra 	$L__BB0_70;
	mad.lo.s32 	%r724, %r812, %r812, %r812;
	shr.s32 	%r725, %r724, 1;
	mad.lo.s32 	%r726, %r96, 40, %r4;
	shl.b32 	%r727, %r726, 2;
	add.s32 	%r728, %r6, %r727;
	ld.shared.f32 	%f551, [%r728];
	// begin inline asm
	{  cvt.rn.f16.f32 %rs10, %f551;}

	// end inline asm
	add.s32 	%r729, %r725, %r4;
	cvt.u64.u32 	%rd111, %r729;
	add.s64 	%rd112, %rd111, %rd15;
	shl.b64 	%rd113, %rd112, 1;
	add.s64 	%rd114, %rd14, %rd113;
	st.global.u16 	[%rd114], %rs10;
$L__BB0_70:
	add.s32 	%r811, %r96, 1;
	add.s32 	%r812, %r812, 2;
$L__BB0_71:
	ld.param.u32 	%r757, [_Z25dotBasedInteractFwdKernelILj4ELj128ELj2ELj8ELj136ELj40ELj32ELj5ELj16ELj4EEvPK6__halfS2_PS0_jjjjjjjjjj_param_4];
	and.b32  	%r730, %r757, 1;
	setp.eq.b32 	%p62, %r730, 1;
	not.pred 	%p63, %p62;
	@%p63 bra 	$L__BB0_74;
	ld.param.u32 	%r772, [_Z25dotBasedInteractFwdKernelILj4ELj128ELj2ELj8ELj136ELj40ELj32ELj5ELj16ELj4EEvPK6__halfS2_PS0_jjjjjjjjjj_param_9];
	setp.eq.s32 	%p64, %r812, 16;
	sub.s32 	%r731, %r811, %r772;
	add.s32 	%r732, %r731, 32;
	selp.b32 	%r101, %r732, %r811, %p64;
	setp.ge.u32 	%p65, %r4, %r812;
	@%p65 bra 	$L__BB0_74;
	add.s32 	%r733, %r812, -1;
	mul.lo.s32 	%r734, %r733, %r812;
	shr.s32 	%r735, %r734, 1;
	mad.lo.s32 	%r736, %r101, 40, %r4;
	shl.b32 	%r737, %r736, 2;
	add.s32 	%r738, %r6, %r737;
	ld.shared.f32 	%f552, [%r738];
	// begin inline asm
	{  cvt.rn.f16.f32 %rs11, %f552;}

	// end inline asm
	add.s32 	%r739, %r735, %r4;
	cvt.u64.u32 	%rd115, %r739;
	add.s64 	%rd116, %rd115, %rd15;
	shl.b64 	%rd117, %rd116, 1;
	add.s64 	%rd118, %rd14, %rd117;
	st.global.u16 	[%rd118], %rs11;
$L__BB0_74:
	setp.ne.s32 	%p66, %r4, 0;
	@%p66 bra 	$L__BB0_76;
	ld.param.u32 	%r774, [_Z25dotBasedInteractFwdKernelILj4ELj128ELj2ELj8ELj136ELj40ELj32ELj5ELj16ELj4EEvPK6__halfS2_PS0_jjjjjjjjjj_param_10];
	add.s32 	%r740, %r774, -1;
	mul.wide.u32 	%rd119, %r740, 2;
	add.s64 	%rd120, %rd14, %rd119;
	st.global.u16 	[%rd120], %rs4;
$L__BB0_76:
	ret;

}
	// .globl	_Z35dotBasedInteractFwdKernelNonAlignedILj4ELj128ELj2ELj8ELj136ELj40ELj32ELj5ELj16ELj4EEvPK6__halfS2_PS0_jjjjjjjjjj
.visible .entry _Z35dotBasedInteractFwdKernelNonAlignedILj4ELj128ELj2ELj8ELj136ELj40ELj32ELj5ELj16ELj4EEvPK6__halfS2_PS0_jjjjjjjjjj(
	.param .u64 .ptr .align 1 _Z35dotBasedInteractFwdKernelNonAlignedILj4ELj128ELj2ELj8ELj136ELj40ELj32ELj5ELj16ELj4EEvPK6__halfS2_PS0_jjjjjjjjjj_param_0,
	.param .u64 .ptr .align 1 _Z35dotBasedInteractFwdKernelNonAlignedILj4ELj128ELj2ELj8ELj136ELj40ELj32ELj5ELj16ELj4EEvPK6__halfS2_PS0_jjjjjjjjjj_param_1,
	.param .u64 .ptr .align 1 _Z35dotBasedInteractFwdKernelNonAlignedILj4ELj128ELj2ELj8ELj136ELj40ELj32ELj5ELj16ELj4EEvPK6__halfS2_PS0_jjjjjjjjjj_param_2,
	.param .u32 _Z35dotBasedInteractFwdKernelNonAlignedILj4ELj128ELj2ELj8ELj136ELj40ELj32ELj5ELj16ELj4EEvPK6__halfS2_PS0_jjjjjjjjjj_param_3,
	.param .u32 _Z35dotBasedInteractFwdKernelNonAlignedILj4ELj128ELj2ELj8ELj136ELj40ELj32ELj5ELj16ELj4EEvPK6__halfS2_PS0_jjjjjjjjjj_param_4,
	.param .u32 _Z35dotBasedInteractFwdKernelNonAlignedILj4ELj128ELj2ELj8ELj136ELj40ELj32ELj5ELj16ELj4EEvPK6__halfS2_PS0_jjjjjjjjjj_param_5,
	.param .u32 _Z35dotBasedInteractFwdKernelNonAlignedILj4ELj128ELj2ELj8ELj136ELj40ELj32ELj5ELj16ELj4EEvPK6__halfS2_PS0_jjjjjjjjjj_param_6,
	.param .u32 _Z35dotBasedInteractFwdKernelNonAlignedILj4ELj128ELj2ELj8ELj136ELj40ELj32ELj5ELj16ELj4EEvPK6__halfS2_PS0_jjjjjjjjjj_param_7,
	.param .u32 _Z35dotBasedInteractFwdKernelNonAlignedILj4ELj128ELj2ELj8ELj136ELj40ELj32ELj5ELj16ELj4EEvPK6__halfS2_PS0_jjjjjjjjjj_param_8,
	.param .u32 _Z35dotBasedInteractFwdKernelNonAlignedILj4ELj128ELj2ELj8ELj136ELj40ELj32ELj5ELj16ELj4EEvPK6__halfS2_PS0_jjjjjjjjjj_param_9,
	.param .u32 _Z35dotBasedInteractFwdKernelNonAlignedILj4ELj128ELj2ELj8ELj136ELj40ELj32ELj5ELj16ELj4EEvPK6__halfS2_PS0_jjjjjjjjjj_param_10,
	.param .u32 _Z35dotBasedInteractFwdKernelNonAlignedILj4ELj128ELj2ELj8ELj136ELj40ELj32ELj5ELj16ELj4EEvPK6__halfS2_PS0_jjjjjjjjjj_param_11,
	.param .u32 _Z35dotBasedInteractFwdKernelNonAlignedILj4ELj128ELj2ELj8ELj136ELj40ELj32ELj5ELj16ELj4EEvPK6__halfS2_PS0_jjjjjjjjjj_param_12
)
.maxntid 128
{
	.reg .pred 	%p<65>;
	.reg .b16 	%rs<24>;
	.reg .b32 	%r<792>;
	.reg .b32 	%f<813>;
	.reg .b64 	%rd<72>;

	ld.param.u64 	%rd18, [_Z35dotBasedInteractFwdKernelNonAlignedILj4ELj128ELj2ELj8ELj136ELj40ELj32ELj5ELj16ELj4EEvPK6__halfS2_PS0_jjjjjjjjjj_param_0];
	ld.param.u64 	%rd19, [_Z35dotBasedInteractFwdKernelNonAlignedILj4ELj128ELj2ELj8ELj136ELj40ELj32ELj5ELj16ELj4EEvPK6__halfS2_PS0_jjjjjjjjjj_param_1];
	ld.param.u64 	%rd20, [_Z35dotBasedInteractFwdKernelNonAlignedILj4ELj128ELj2ELj8ELj136ELj40ELj32ELj5ELj16ELj4EEvPK6__halfS2_PS0_jjjjjjjjjj_param_2];
	ld.param.u32 	%r115, [_Z35dotBasedInteractFwdKernelNonAlignedILj4ELj128ELj2ELj8ELj136ELj40ELj32ELj5ELj16ELj4EEvPK6__halfS2_PS0_jjjjjjjjjj_param_3];
	ld.param.u32 	%r107, [_Z35dotBasedInteractFwdKernelNonAlignedILj4ELj128ELj2ELj8ELj136ELj40ELj32ELj5ELj16ELj4EEvPK6__halfS2_PS0_jjjjjjjjjj_param_4];
	ld.param.u32 	%r108, [_Z35dotBasedInteractFwdKernelNonAlignedILj4ELj128ELj2ELj8ELj136ELj40ELj32ELj5ELj16ELj4EEvPK6__halfS2_PS0_jjjjjjjjjj_param_5];
	ld.param.u32 	%r109, [_Z35dotBasedInteractFwdKernelNonAlignedILj4ELj128ELj2ELj8ELj136ELj40ELj32ELj5ELj16ELj4EEvPK6__halfS2_PS0_jjjjjjjjjj_param_6];
	ld.param.u32 	%r110, [_Z35dotBasedInteractFwdKernelNonAlignedILj4ELj128ELj2ELj8ELj136ELj40ELj32ELj5ELj16ELj4EEvPK6__halfS2_PS0_jjjjjjjjjj_param_7];
	ld.param.u32 	%r111, [_Z35dotBasedInteractFwdKernelNonAlignedILj4ELj128ELj2ELj8ELj136ELj40ELj32ELj5ELj16ELj4EEvPK6__halfS2_PS0_jjjjjjjjjj_param_8];
	ld.param.u32 	%r112, [_Z35dotBasedInteractFwdKernelNonAlignedILj4ELj128ELj2ELj8ELj136ELj40ELj32ELj5ELj16ELj4EEvPK6__halfS2_PS0_jjjjjjjjjj_param_9];
	ld.param.u32 	%r113, [_Z35dotBasedInteractFwdKernelNonAlignedILj4ELj128ELj2ELj8ELj136ELj40ELj32ELj5ELj16ELj4EEvPK6__halfS2_PS0_jjjjjjjjjj_param_10];
	ld.param.u32 	%r114, [_Z35dotBasedInteractFwdKernelNonAlignedILj4ELj128ELj2ELj8ELj136ELj40ELj32ELj5ELj16ELj4EEvPK6__halfS2_PS0_jjjjjjjjjj_param_12];
	cvta.to.global.u64 	%rd1, %rd20;
	mov.u32 	%r1, %tid.x;
	shr.u32 	%r2, %r1, 5;
	mov.u32 	%r116, %ctaid.x;
	shl.b32 	%r117, %r116, 2;
	or.b32  	%r3, %r117, %r2;
	setp.ge.u32 	%p1, %r3, %r115;
	@%p1 bra 	$L__BB1_79;
	cvta.to.global.u64 	%rd21, %rd18;
	cvta.to.global.u64 	%rd22, %rd19;
	and.b32  	%r4, %r1, 31;
	mul.lo.s32 	%r5, %r111, %r2;
	shl.b32 	%r118, %r5, 1;
	mov.u32 	%r119, shmem_dynamic;
	add.s32 	%r6, %r119, %r118;
	mul.lo.s32 	%r120, %r108, %r3;
	mul.wide.u32 	%rd23, %r120, 2;
	add.s64 	%rd68, %rd21, %rd23;
	add.s32 	%r7, %r107, -1;
	mul.lo.s32 	%r121, %r120, %r7;
	mul.wide.u32 	%rd24, %r121, 2;
	add.s64 	%rd3, %rd22, %rd24;
	setp.eq.s32 	%p2, %r107, 0;
	@%p2 bra 	$L__BB1_12;
	not.b32 	%r123, %r4;
	add.s32 	%r8, %r108, %r123;
	and.b32  	%r9, %r8, 96;
	or.b32  	%r10, %r4, 32;
	or.b32  	%r11, %r4, 64;
	or.b32  	%r12, %r4, 96;
	add.s32 	%r126, %r118, %r119;
	add.s32 	%r13, %r126, 128;
	mov.b32 	%r760, 0;
$L__BB1_3:
	setp.ge.u32 	%p3, %r4, %r108;
	@%p3 bra 	$L__BB1_11;
	setp.eq.s32 	%p4, %r9, 96;
	mov.u32 	%r761, %r4;
	@%p4 bra 	$L__BB1_8;
	setp.eq.s32 	%p5, %r9, 0;
	mad.lo.s32 	%r127, %r760, 136, %r4;
	shl.b32 	%r128, %r127, 1;
	add.s32 	%r15, %r6, %r128;
	mul.wide.u32 	%rd25, %r4, 2;
	add.s64 	%rd5, %rd68, %rd25;
	ld.global.nc.u16 	%rs3, [%rd5];
	st.shared.u16 	[%r15], %rs3;
	mov.u32 	%r761, %r10;
	@%p5 bra 	$L__BB1_8;
	setp.eq.s32 	%p6, %r9, 32;
	ld.global.nc.u16 	%rs4, [%rd5+64];
	st.shared.u16 	[%r15+64], %rs4;
	mov.u32 	%r761, %r11;
	@%p6 bra 	$L__BB1_8;
	ld.global.nc.u16 	%rs5, [%rd5+128];
	st.shared.u16 	[%r15+128], %rs5;
	mov.u32 	%r761, %r12;
$L__BB1_8:
	setp.lt.u32 	%p7, %r8, 96;
	@%p7 bra 	$L__BB1_11;
	shl.b32 	%r129, %r761, 1;
	mad.lo.s32 	%r130, %r760, 272, %r129;
	add.s32 	%r762, %r13, %r130;
	mul.wide.u32 	%rd26, %r761, 2;
	add.s64 	%rd27, %rd68, %rd26;
	add.s64 	%rd69, %rd27, 128;
$L__BB1_10:
	ld.global.nc.u16 	%rs6, [%rd69+-128];
	st.shared.u16 	[%r762+-128], %rs6;
	ld.global.nc.u16 	%rs7, [%rd69+-64];
	st.shared.u16 	[%r762+-64], %rs7;
	ld.global.nc.u16 	%rs8, [%rd69];
	st.shared.u16 	[%r762], %rs8;
	ld.global.nc.u16 	%rs9, [%rd69+64];
	st.shared.u16 	[%r762+64], %rs9;
	add.s32 	%r761, %r761, 128;
	add.s32 	%r762, %r762, 256;
	add.s64 	%rd69, %rd69, 256;
	setp.lt.u32 	%p8, %r761, %r108;
	@%p8 bra 	$L__BB1_10;
$L__BB1_11:
	setp.eq.s32 	%p9, %r760, 0;
	mul.wide.u32 	%rd28, %r108, 2;
	add.s64 	%rd29, %rd68, %rd28;
	selp.b64 	%rd68, %rd3, %rd29, %p9;
	add.s32 	%r760, %r760, 1;
	setp.ne.s32 	%p10, %r760, %r107;
	@%p10 bra 	$L__BB1_3;
$L__BB1_12:
	setp.eq.s32 	%p11, %r107, 0;
	add.s32 	%r23, %r108, %r4;
	setp.ge.u32 	%p12, %r23, %r110;
	or.pred  	%p13, %p12, %p11;
	@%p13 bra 	$L__BB1_24;
	mov.f32 	%f289, 0f00000000;
	// begin inline asm
	{  cvt.rn.f16.f32 %rs10, %f289;}

	// end inline asm
	and.b32  	%r24, %r107, 7;
	setp.lt.u32 	%p14, %r7, 7;
	mov.b32 	%r767, 0;
	@%p14 bra 	$L__BB1_16;
	and.b32  	%r767, %r107, -8;
	neg.s32 	%r765, %r767;
	shl.b32 	%r133, %r23, 1;
	add.s32 	%r134, %r118, %r133;
	add.s32 	%r136, %r134, %r119;
	add.s32 	%r764, %r136, 1088;
$L__BB1_15:
	.pragma "nounroll";
	st.shared.u16 	[%r764+-1088], %rs10;
	st.shared.u16 	[%r764+-816], %rs10;
	st.shared.u16 	[%r764+-544], %rs10;
	st.shared.u16 	[%r764+-272], %rs10;
	st.shared.u16 	[%r764], %rs10;
	st.shared.u16 	[%r764+272], %rs10;
	st.shared.u16 	[%r764+544], %rs10;
	st.shared.u16 	[%r764+816], %rs10;
	add.s32 	%r765, %r765, 8;
	add.s32 	%r764, %r764, 2176;
	setp.ne.s32 	%p15, %r765, 0;
	@%p15 bra 	$L__BB1_15;
$L__BB1_16:
	setp.eq.s32 	%p16, %r24, 0;
	@%p16 bra 	$L__BB1_24;
	and.b32  	%r33, %r107, 3;
	setp.lt.u32 	%p17, %r24, 4;
	@%p17 bra 	$L__BB1_19;
	mad.lo.s32 	%r137, %r767, 136, %r23;
	shl.b32 	%r138, %r137, 1;
	add.s32 	%r139, %r6, %r138;
	st.shared.u16 	[%r139], %rs10;
	st.shared.u16 	[%r139+272], %rs10;
	st.shared.u16 	[%r139+544], %rs10;
	st.shared.u16 	[%r139+816], %rs10;
	add.s32 	%r767, %r767, 4;
$L__BB1_19:
	setp.eq.s32 	%p18, %r33, 0;
	@%p18 bra 	$L__BB1_24;
	setp.eq.s32 	%p19, %r33, 1;
	@%p19 bra 	$L__BB1_22;
	mad.lo.s32 	%r140, %r767, 136, %r23;
	shl.b32 	%r141, %r140, 1;
	add.s32 	%r142, %r6, %r141;
	st.shared.u16 	[%r142], %rs10;
	st.shared.u16 	[%r142+272], %rs10;
	add.s32 	%r767, %r767, 2;
$L__BB1_22:
	and.b32  	%r143, %r107, 1;
	setp.eq.b32 	%p20, %r143, 1;
	not.pred 	%p21, %p20;
	@%p21 bra 	$L__BB1_24;
	mad.lo.s32 	%r144, %r767, 136, %r23;
	shl.b32 	%r145, %r144, 1;
	add.s32 	%r146, %r6, %r145;
	st.shared.u16 	[%r146], %rs10;
$L__BB1_24:
	mov.f32 	%f290, 0f00000000;
	// begin inline asm
	{  cvt.rn.f16.f32 %rs11, %f290;}

	// end inline asm
	mov.b32 	%r38, {%rs11, %rs11};
	shr.u32 	%r147, %r110, 2;
	setp.ge.u32 	%p22, %r4, %r147;
	setp.ge.u32 	%p23, %r107, %r109;
	or.pred  	%p24, %p22, %p23;
	@%p24 bra 	$L__BB1_36;
	sub.s32 	%r39, %r109, %r107;
	and.b32  	%r40, %r39, 7;
	sub.s32 	%r148, %r107, %r109;
	setp.gt.u32 	%p25, %r148, -8;
	mov.u32 	%r772, %r107;
	@%p25 bra 	$L__BB1_28;
	and.b32  	%r149, %r39, -8;
	neg.s32 	%r770, %r149;
	mad.lo.s32 	%r151, %r107, 272, %r118;
	shl.b32 	%r152, %r4, 3;
	add.s32 	%r153, %r151, %r152;
	add.s32 	%r155, %r153, %r119;
	add.s32 	%r769, %r155, 1088;
	mov.u32 	%r772, %r107;
$L__BB1_27:
	.pragma "nounroll";
	st.shared.u32 	[%r769+-1088], %r38;
	st.shared.u32 	[%r769+-1084], %r38;
	st.shared.u32 	[%r769+-816], %r38;
	st.shared.u32 	[%r769+-812], %r38;
	st.shared.u32 	[%r769+-544], %r38;
	st.shared.u32 	[%r769+-540], %r38;
	st.shared.u32 	[%r769+-272], %r38;
	st.shared.u32 	[%r769+-268], %r38;
	st.shared.u32 	[%r769], %r38;
	st.shared.u32 	[%r769+4], %r38;
	st.shared.u32 	[%r769+272], %r38;
	st.shared.u32 	[%r769+276], %r38;
	st.shared.u32 	[%r769+544], %r38;
	st.shared.u32 	[%r769+548], %r38;
	st.shared.u32 	[%r769+816], %r38;
	st.shared.u32 	[%r769+820], %r38;
	add.s32 	%r772, %r772, 8;
	add.s32 	%r770, %r770, 8;
	add.s32 	%r769, %r769, 2176;
	setp.ne.s32 	%p26, %r770, 0;
	@%p26 bra 	$L__BB1_27;
$L__BB1_28:
	setp.eq.s32 	%p27, %r40, 0;
	@%p27 bra 	$L__BB1_36;
	shl.b32 	%r156, %r4, 3;
	add.s32 	%r50, %r6, %r156;
	and.b32  	%r51, %r39, 3;
	setp.lt.u32 	%p28, %r40, 4;
	@%p28 bra 	$L__BB1_31;
	mad.lo.s32 	%r157, %r772, 272, %r50;
	st.shared.u32 	[%r157], %r38;
	st.shared.u32 	[%r157+4], %r38;
	st.shared.u32 	[%r157+272], %r38;
	st.shared.u32 	[%r157+276], %r38;
	st.shared.u32 	[%r157+544], %r38;
	st.shared.u32 	[%r157+548], %r38;
	st.shared.u32 	[%r157+816], %r38;
	st.shared.u32 	[%r157+820], %r38;
	add.s32 	%r772, %r772, 4;
$L__BB1_31:
	setp.eq.s32 	%p29, %r51, 0;
	@%p29 bra 	$L__BB1_36;
	setp.eq.s32 	%p30, %r51, 1;
	@%p30 bra 	$L__BB1_34;
	mad.lo.s32 	%r158, %r772, 272, %r50;
	st.shared.u32 	[%r158], %r38;
	st.shared.u32 	[%r158+4], %r38;
	st.shared.u32 	[%r158+272], %r38;
	st.shared.u32 	[%r158+276], %r38;
	add.s32 	%r772, %r772, 2;
$L__BB1_34:
	and.b32  	%r159, %r39, 1;
	setp.eq.b32 	%p31, %r159, 1;
	not.pred 	%p32, %p31;
	@%p32 bra 	$L__BB1_36;
	mad.lo.s32 	%r160, %r772, 272, %r50;
	st.shared.u32 	[%r160], %r38;
	st.shared.u32 	[%r160+4], %r38;
$L__BB1_36:
	bar.warp.sync 	-1;
	mul.lo.s32 	%r56, %r113, %r3;
	setp.ge.u32 	%p33, %r4, %r108;
	@%p33 bra 	$L__BB1_43;
	not.b32 	%r161, %r4;
	add.s32 	%r57, %r108, %r161;
	and.b32  	%r162, %r57, 96;
	setp.eq.s32 	%p34, %r162, 96;
	mov.u32 	%r779, %r4;
	@%p34 bra 	$L__BB1_40;
	shr.u32 	%r163, %r57, 5;
	add.s32 	%r164, %r163, 1;
	and.b32  	%r165, %r164, 3;
	shl.b32 	%r167, %r4, 1;
	add.s32 	%r168, %r118, %r167;
	add.s32 	%r776, %r119, %r168;
	mul.wide.u32 	%rd30, %r56, 2;
	mul.wide.u32 	%rd31, %r4, 2;
	add.s64 	%rd32, %rd30, %rd31;
	add.s64 	%rd70, %rd1, %rd32;
	neg.s32 	%r775, %r165;
	shl.b32 	%r171, %r164, 5;
	and.b32  	%r172, %r171, 96;
	or.b32  	%r779, %r172, %r4;
$L__BB1_39:
	.pragma "nounroll";
	ld.shared.u16 	%rs12, [%r776];
	st.global.u16 	[%rd70], %rs12;
	add.s32 	%r776, %r776, 64;
	add.s64 	%rd70, %rd70, 64;
	add.s32 	%r775, %r775, 1;
	setp.ne.s32 	%p35, %r775, 0;
	@%p35 bra 	$L__BB1_39;
$L__BB1_40:
	setp.lt.u32 	%p36, %r57, 96;
	@%p36 bra 	$L__BB1_43;
	mul.wide.u32 	%rd33, %r779, 2;
	mul.wide.u32 	%rd34, %r56, 2;
	add.s64 	%rd35, %rd33, %rd34;
	add.s64 	%rd36, %rd35, %rd1;
	add.s64 	%rd71, %rd36, 128;
	shl.b32 	%r174, %r779, 1;
	add.s32 	%r175, %r118, %r174;
	add.s32 	%r177, %r175, %r119;
	add.s32 	%r778, %r177, 128;
$L__BB1_42:
	ld.shared.u16 	%rs13, [%r778+-128];
	st.global.u16 	[%rd71+-128], %rs13;
	ld.shared.u16 	%rs14, [%r778+-64];
	st.global.u16 	[%rd71+-64], %rs14;
	ld.shared.u16 	%rs15, [%r778];
	st.global.u16 	[%rd71], %rs15;
	ld.shared.u16 	%rs16, [%r778+64];
	st.global.u16 	[%rd71+64], %rs16;
	add.s32 	%r779, %r779, 128;
	add.s64 	%rd71, %rd71, 256;
	add.s32 	%r778, %r778, 256;
	setp.lt.u32 	%p37, %r779, %r108;
	@%p37 bra 	$L__BB1_42;
$L__BB1_43:
	setp.eq.s32 	%p38, %r114, 0;
	mov.f32 	%f781, 0f00000000;
	mov.f32 	%f782, %f781;
	mov.f32 	%f783, %f781;
	mov.f32 	%f784, %f781;
	mov.f32 	%f785, %f781;
	mov.f32 	%f786, %f781;
	mov.f32 	%f787, %f781;
	mov.f32 	%f788, %f781;
	mov.f32 	%f789, %f781;
	mov.f32 	%f790, %f781;
	mov.f32 	%f791, %f781;
	mov.f32 	%f792, %f781;
	mov.f32 	%f793, %f781;
	mov.f32 	%f794, %f781;
	mov.f32 	%f795, %f781;
	mov.f32 	%f796, %f781;
	mov.f32 	%f797, %f781;
	mov.f32 	%f798, %f781;
	mov.f32 	%f799, %f781;
	mov.f32 	%f800, %f781;
	mov.f32 	%f801, %f781;
	mov.f32 	%f802, %f781;
	mov.f32 	%f803, %f781;
	mov.f32 	%f804, %f781;
	mov.f32 	%f805, %f781;
	mov.f32 	%f806, %f781;
	mov.f32 	%f807, %f781;
	mov.f32 	%f808, %f781;
	mov.f32 	%f809, %f781;
	mov.f32 	%f810, %f781;
	mov.f32 	%f811, %f781;
	mov.f32 	%f812, %f781;
	@%p38 bra 	$L__BB1_55;
	mul.lo.s32 	%r71, %r112, 136;
	and.b32  	%r72, %r114, 7;
	setp.lt.u32 	%p39, %r114, 8;
	mov.b32 	%r783, 0;
	mov.f32 	%f781, 0f00000000;
	@%p39 bra 	$L__BB1_47;
	and.b32  	%r179, %r114, -8;
	neg.s32 	%r781, %r179;
	add.s32 	%r182, %r118, %r119;
	add.s32 	%r780, %r182, 224;
	mov.f32 	%f781, 0f00000000;
	mov.f32 	%f782, %f781;
	mov.f32 	%f783, %f781;
	mov.f32 	%f784, %f781;
	mov.f32 	%f785, %f781;
	mov.f32 	%f786, %f781;
	mov.f32 	%f787, %f781;
	mov.f32 	%f788, %f781;
	mov.f32 	%f789, %f781;
	mov.f32 	%f790, %f781;
	mov.f32 	%f791, %f781;
	mov.f32 	%f792, %f781;
	mov.f32 	%f793, %f781;
	mov.f32 	%f794, %f781;
	mov.f32 	%f795, %f781;
	mov.f32 	%f796, %f781;
	mov.f32 	%f797, %f781;
	mov.f32 	%f798, %f781;
	mov.f32 	%f799, %f781;
	mov.f32 	%f800, %f781;
	mov.f32 	%f801, %f781;
	mov.f32 	%f802, %f781;
	mov.f32 	%f803, %f781;
	mov.f32 	%f804, %f781;
	mov.f32 	%f805, %f781;
	mov.f32 	%f806, %f781;
	mov.f32 	%f807, %f781;
	mov.f32 	%f808, %f781;
	mov.f32 	%f809, %f781;
	mov.f32 	%f810, %f781;
	mov.f32 	%f811, %f781;
	mov.f32 	%f812, %f781;
$L__BB1_46:
	.pragma "nounroll";
	and.b32  	%r783, %r114, -8;
	add.s32 	%r183, %r780, -224;
	mov.b32 	%r184, 136;
	wmma.load.a.sync.aligned.row.m16n16k16.shared.f16 	{%r185, %r186, %r187, %r188, %r189, %r190, %r191, %r192}, [%r183], %r184;
	wmma.load.b.sync.aligned.col.m16n16k16.shared.f16 	{%r193, %r194, %r195, %r196, %r197, %r198, %r199, %r200}, [%r183], %r184;
	mad.lo.s32 	%r201, %r112, 272, %r780;
	add.s32 	%r202, %r201, -4576;
	wmma.load.a.sync.aligned.row.m16n16k16.shared.f16 	{%r203, %r204, %r205, %r206, %r207, %r208, %r209, %r210}, [%r202], %r184;
	wmma.load.b.sync.aligned.col.m16n16k16.shared.f16 	{%r211, %r212, %r213, %r214, %r215, %r216, %r217, %r218}, [%r202], %r184;
	wmma.mma.sync.aligned.row.col.m16n16k16.f32.f32 {%f294, %f295, %f296, %f297, %f298, %f299, %f300, %f301}, {%r185, %r186, %r187, %r188, %r189, %r190, %r191, %r192}, {%r193, %r194, %r195, %r196, %r197, %r198, %r199, %r200}, {%f812, %f811, %f810, %f809, %f808, %f807, %f806, %f805};
	wmma.mma.sync.aligned.row.col.m16n16k16.f32.f32 {%f302, %f303, %f304, %f305, %f306, %f307, %f308, %f309}, {%r185, %r186, %r187, %r188, %r189, %r190, %r191, %r192}, {%r211, %r212, %r213, %r214, %r215, %r216, %r217, %r218}, {%f804, %f803, %f802, %f801, %f800, %f799, %f798, %f797};
	wmma.mma.sync.aligned.row.col.m16n16k16.f32.f32 {%f310, %f311, %f312, %f313, %f314, %f315, %f316, %f317}, {%r203, %r204, %r205, %r206, %r207, %r208, %r209, %r210}, {%r193, %r194, %r195, %r196, %r197, %r198, %r199, %r200}, {%f796, %f795, %f794, %f793, %f792, %f791, %f790, %f789};
	wmma.mma.sync.aligned.row.col.m16n16k16.f32.f32 {%f318, %f319, %f320, %f321, %f322, %f323, %f324, %f325}, {%r203, %r204, %r205, %r206, %r207, %r208, %r209, %r210}, {%r211, %r212, %r213, %r214, %r215, %r216, %r217, %r218}, {%f788, %f787, %f786, %f785, %f784, %f783, %f782, %f781};
	add.s32 	%r219, %r780, -192;
	wmma.load.a.sync.aligned.row.m16n16k16.shared.f16 	{%r220, %r221, %r222, %r223, %r224, %r225, %r226, %r227}, [%r219], %r184;
	wmma.load.b.sync.aligned.col.m16n16k16.shared.f16 	{%r228, %r229, %r230, %r231, %r232, %r233, %r234, %r235}, [%r219], %r184;
	add.s32 	%r236, %r201, -4544;
	wmma.load.a.sync.aligned.row.m16n16k16.shared.f16 	{%r237, %r238, %r239, %r240, %r241, %r242, %r243, %r244}, [%r236], %r184;
	wmma.load.b.sync.aligned.col.m16n16k16.shared.f16 	{%r245, %r246, %r247, %r248, %r249, %r250, %r251, %r252}, [%r236], %r184;
	wmma.mma.sync.aligned.row.col.m16n16k16.f32.f32 {%f326, %f327, %f328, %f329, %f330, %f331, %f332, %f333}, {%r220, %r221, %r222, %r223, %r224, %r225, %r226, %r227}, {%r228, %r229, %r230, %r231, %r232, %r233, %r234, %r235}, {%f294, %f295, %f296, %f297, %f298, %f299, %f300, %f301};
	wmma.mma.sync.aligned.row.col.m16n16k16.f32.f32 {%f334, %f335, %f336, %f337, %f338, %f339, %f340, %f341}, {%r220, %r221, %r222, %r223, %r224, %r225, %r226, %r227}, {%r245, %r246, %r247, %r248, %r249, %r250, %r251, %r252}, {%f302, %f303, %f304, %f305, %f306, %f307, %f308, %f309};
	wmma.mma.sync.aligned.row.col.m16n16k16.f32.f32 {%f342, %f343, %f344, %f345, %f346, %f347, %f348, %f349}, {%r237, %r238, %r239, %r240, %r241, %r242, %r243, %r244}, {%r228, %r229, %r230, %r231, %r232, %r233, %r234, %r235}, {%f310, %f311, %f312, %f313, %f314, %f315, %f316, %f317};
	wmma.mma.sync.aligned.row.col.m16n16k16.f32.f32 {%f350, %f351, %f352, %f353, %f354, %f355, %f356, %f357}, {%r237, %r238, %r239, %r240, %r241, %r242, %r243, %r244}, {%r245, %r246, %r247, %r248, %r249, %r250, %r251, %r252}, {%f318, %f319, %f320, %f321, %f322, %f323, %f324, %f325};
	add.s32 	%r253, %r780, -160;
	wmma.load.a.sync.aligned.row.m16n16k16.shared.f16 	{%r254, %r255, %r256, %r257, %r258, %r259, %r260, %r261}, [%r253], %r184;
	wmma.load.b.sync.aligned.col.m16n16k16.shared.f16 	{%r262, %r263, %r264, %r265, %r266, %r267, %r268, %r269}, [%r253], %r184;
	add.s32 	%r270, %r201, -4512;
	wmma.load.a.sync.aligned.row.m16n16k16.shared.f16 	{%r271, %r272, %r273, %r274, %r275, %r276, %r277, %r278}, [%r270], %r184;
	wmma.load.b.sync.aligned.col.m16n16k16.shared.f16 	{%r279, %r280, %r281, %r282, %r283, %r284, %r285, %r286}, [%r270], %r184;
	wmma.mma.sync.aligned.row.col.m16n16k16.f32.f32 {%f358, %f359, %f360, %f361, %f362, %f363, %f364, %f365}, {%r254, %r255, %r256, %r257, %r258, %r259, %r260, %r261}, {%r262, %r263, %r264, %r265, %r266, %r267, %r268, %r269}, {%f326, %f327, %f328, %f329, %f330, %f331, %f332, %f333};
	wmma.mma.sync.aligned.row.col.m16n16k16.f32.f32 {%f366, %f367, %f368, %f369, %f370, %f371, %f372, %f373}, {%r254, %r255, %r256, %r257, %r258, %r259, %r260, %r261}, {%r279, %r280, %r281, %r282, %r283, %r284, %r285, %r286}, {%f334, %f335, %f336, %f337, %f338, %f339, %f340, %f341};
	wmma.mma.sync.aligned.row.col.m16n16k16.f32.f32 {%f374, %f375, %f376, %f377, %f378, %f379, %f380, %f381}, {%r271, %r272, %r273, %r274, %r275, %r276, %r277, %r278}, {%r262, %r263, %r264, %r265, %r266, %r267, %r268, %r269}, {%f342, %f343, %f344, %f345, %f346, %f347, %f348, %f349};
	wmma.mma.sync.aligned.row.col.m16n16k16.f32.f32 {%f382, %f383, %f384, %f385, %f386, %f387, %f388, %f389}, {%r271, %r272, %r273, %r274, %r275, %r276, %r277, %r278}, {%r279, %r280, %r281, %r282, %r283, %r284, %r285, %r286}, {%f350, %f351, %f352, %f353, %f354, %f355, %f356, %f357};
	add.s32 	%r287, %r780, -128;
	wmma.load.a.sync.aligned.row.m16n16k16.shared.f16 	{%r288, %r289, %r290, %r291, %r292, %r293, %r294, %r295}, [%r287], %r184;
	wmma.load.b.sync.aligned.col.m16n16k16.shared.f16 	{%r296, %r297, %r298, %r299, %r300, %r301, %r302, %r303}, [%r287], %r184;
	add.s32 	%r304, %r201, -4480;
	wmma.load.a.sync.aligned.row.m16n16k16.shared.f16 	{%r305, %r306, %r307, %r308, %r309, %r310, %r311, %r312}, [%r304], %r184;
	wmma.load.b.sync.aligned.col.m16n16k16.shared.f16 	{%r313, %r314, %r315, %r316, %r317, %r318, %r319, %r320}, [%r304], %r184;
	wmma.mma.sync.aligned.row.col.m16n16k16.f32.f32 {%f390, %f391, %f392, %f393, %f394, %f395, %f396, %f397}, {%r288, %r289, %r290, %r291, %r292, %r293, %r294, %r295}, {%r296, %r297, %r298, %r299, %r300, %r301, %r302, %r303}, {%f358, %f359, %f360, %f361, %f362, %f363, %f364, %f365};
	wmma.mma.sync.aligned.row.col.m16n16k16.f32.f32 {%f398, %f399, %f400, %f401, %f402, %f403, %f404, %f405}, {%r288, %r289, %r290, %r291, %r292, %r293, %r294, %r295}, {%r313, %r314, %r315, %r316, %r317, %r318, %r319, %r320}, {%f366, %f367, %f368, %f369, %f370, %f371, %f372, %f373};
	wmma.mma.sync.aligned.row.col.m16n16k16.f32.f32 {%f406, %f407, %f408, %f409, %f410, %f411, %f412, %f413}, {%r305, %r306, %r307, %r308, %r309, %r310, %r311, %r312}, {%r296, %r297, %r298, %r299, %r300, %r301, %r302, %r303}, {%f374, %f375, %f376, %f377, %f378, %f379, %f380, %f381};
	wmma.mma.sync.aligned.row.col.m16n16k16.f32.f32 {%f414, %f415, %f416, %f417, %f418, %f419, %f420, %f421}, {%r305, %r306, %r307, %r308, %r309, %r310, %r311, %r312}, {%r313, %r314, %r315, %r316, %r317, %r318, %r319, %r320}, {%f382, %f383, %f384, %f385, %f386, %f387, %f388, %f389};
	add.s32 	%r321, %r780, -96;
	wmma.load.a.sync.aligned.row.m16n16k16.shared.f16 	{%r322, %r323, %r324, %r325, %r326, %r327, %r328, %r329}, [%r321], %r184;
	wmma.load.b.sync.aligned.col.m16n16k16.shared.f16 	{%r330, %r331, %r332, %r333, %r334, %r335, %r336, %r337}, [%r321], %r184;
	add.s32 	%r338, %r201, -4448;
	wmma.load.a.sync.aligned.row.m16n16k16.shared.f16 	{%r339, %r340, %r341, %r342, %r343, %r344, %r345, %r346}, [%r338], %r184;
	wmma.load.b.sync.aligned.col.m16n16k16.shared.f16 	{%r347, %r348, %r349, %r350, %r351, %r352, %r353, %r354}, [%r338], %r184;
	wmma.mma.sync.aligned.row.col.m16n16k16.f32.f32 {%f422, %f423, %f424, %f425, %f426, %f427, %f428, %f429}, {%r322, %r323, %r324, %r325, %r326, %r327, %r328, %r329}, {%r330, %r331, %r332, %r333, %r334, %r335, %r336, %r337}, {%f390, %f391, %f392, %f393, %f394, %f395, %f396, %f397};
	wmma.mma.sync.aligned.row.col.m16n16k16.f32.f32 {%f430, %f431, %f432, %f433, %f434, %f435, %f436, %f437}, {%r322, %r323, %r324, %r325, %r326, %r327, %r328, %r329}, {%r347, %r348, %r349, %r350, %r351, %r352, %r353, %r354}, {%f398, %f399, %f400, %f401, %f402, %f403, %f404, %f405};
	wmma.mma.sync.aligned.row.col.m16n16k16.f32.f32 {%f438, %f439, %f440, %f441, %f442, %f443, %f444, %f445}, {%r339, %r340, %r341, %r342, %r343, %r344, %r345, %r346}, {%r330, %r331, %r332, %r333, %r334, %r335, %r336, %r337}, {%f406, %f407, %f408, %f409, %f410, %f411, %f412, %f413};
	wmma.mma.sync.aligned.row.col.m16n16k16.f32.f32 {%f446, %f447, %f448, %f449, %f450, %f451, %f452, %f453}, {%r339, %r340, %r341, %r342, %r343, %r344, %r345, %r346}, {%r347, %r348, %r349, %r350, %r351, %r352, %r353, %r354}, {%f414, %f415, %f416, %f417, %f418, %f419, %f420, %f421};
	add.s32 	%r355, %r780, -64;
	wmma.load.a.sync.aligned.row.m16n16k16.shared.f16 	{%r356, %r357, %r358, %r359, %r360, %r361, %r362, %r363}, [%r355], %r184;
	wmma.load.b.sync.aligned.col.m16n16k16.shared.f16 	{%r364, %r365, %r366, %r367, %r368, %r369, %r370, %r371}, [%r355], %r184;
	add.s32 	%r372, %r201, -4416;
	wmma.load.a.sync.aligned.row.m16n16k16.shared.f16 	{%r373, %r374, %r375, %r376, %r377, %r378, %r379, %r380}, [%r372], %r184;
	wmma.load.b.sync.aligned.col.m16n16k16.shared.f16 	{%r381, %r382, %r383, %r384, %r385, %r386, %r387, %r388}, [%r372], %r184;
	wmma.mma.sync.aligned.row.col.m16n16k16.f32.f32 {%f454, %f455, %f456, %f457, %f458, %f459, %f460, %f461}, {%r356, %r357, %r358, %r359, %r360, %r361, %r362, %r363}, {%r364, %r365, %r366, %r367, %r368, %r369, %r370, %r371}, {%f422, %f423, %f424, %f425, %f426, %f427, %f428, %f429};
	wmma.mma.sync.aligned.row.col.m16n16k16.f32.f32 {%f462, %f463, %f464, %f465, %f466, %f467, %f468, %f469}, {%r356, %r357, %r358, %r359, %r360, %r361, %r362, %r363}, {%r381, %r382, %r383, %r384, %r385, %r386, %r387, %r388}, {%f430, %f431, %f432, %f433, %f434, %f435, %f436, %f437};
	wmma.mma.sync.aligned.row.col.m16n16k16.f32.f32 {%f470, %f471, %f472, %f473, %f474, %f475, %f476, %f477}, {%r373, %r374, %r375, %r376, %r377, %r378, %r379, %r380}, {%r364, %r365, %r366, %r367, %r368, %r369, %r370, %r371}, {%f438, %f439, %f440, %f441, %f442, %f443, %f444, %f445};
	wmma.mma.sync.aligned.row.col.m16n16k16.f32.f32 {%f478, %f479, %f480, %f481, %f482, %f483, %f484, %f485}, {%r373, %r374, %r375, %r376, %r377, %r378, %r379, %r380}, {%r381, %r382, %r383, %r384, %r385, %r386, %r387, %r388}, {%f446, %f447, %f448, %f449, %f450, %f451, %f452, %f453};
	add.s32 	%r389, %r780, -32;
	wmma.load.a.sync.aligned.row.m16n16k16.shared.f16 	{%r390, %r391, %r392, %r393, %r394, %r395, %r396, %r397}, [%r389], %r184;
	wmma.load.b.sync.aligned.col.m16n16k16.shared.f16 	{%r398, %r399, %r400, %r401, %r402, %r403, %r404, %r405}, [%r389], %r184;
	add.s32 	%r406, %r201, -4384;
	wmma.load.a.sync.aligned.row.m16n16k16.shared.f16 	{%r407, %r408, %r409, %r410, %r411, %r412, %r413, %r414}, [%r406], %r184;
	wmma.load.b.sync.aligned.col.m16n16k16.shared.f16 	{%r415, %r416, %r417, %r418, %r419, %r420, %r421, %r422}, [%r406], %r184;
	wmma.mma.sync.aligned.row.col.m16n16k16.f32.f32 {%f486, %f487, %f488, %f489, %f490, %f491, %f492, %f493}, {%r390, %r391, %r392, %r393, %r394, %r395, %r396, %r397}, {%r398, %r399, %r400, %r401, %r402, %r403, %r404, %r405}, {%f454, %f455, %f456, %f457, %f458, %f459, %f460, %f461};
	wmma.mma.sync.aligned.row.col.m16n16k16.f32.f32 {%f494, %f495, %f496, %f497, %f498, %f499, %f500, %f501}, {%r390, %r391, %r392, %r393, %r394, %r395, %r396, %r397}, {%r415, %r416, %r417, %r418, %r419, %r420, %r421, %r422}, {%f462, %f463, %f464, %f465, %f466, %f467, %f468, %f469};
	wmma.mma.sync.aligned.row.col.m16n16k16.f32.f32 {%f502, %f503, %f504, %f505, %f506, %f507, %f508, %f509}, {%r407, %r408, %r409, %r410, %r411, %r412, %r413, %r414}, {%r398, %r399, %r400, %r401, %r402, %r403, %r404, %r405}, {%f470, %f471, %f472, %f473, %f474, %f475, %f476, %f477};
	wmma.mma.sync.aligned.row.col.m16n16k16.f32.f32 {%f510, %f511, %f512, %f513, %f514, %f515, %f516, %f517}, {%r407, %r408, %r409, %r410, %r411, %r412, %r413, %r414}, {%r415, %r416, %r417, %r418, %r419, %r420, %r421, %r422}, {%f478, %f479, %f480, %f481, %f482, %f483, %f484, %f485};
	wmma.load.a.sync.aligned.row.m16n16k16.shared.f16 	{%r423, %r424, %r425, %r426, %r427, %r428, %r429, %r430}, [%r780], %r184;
	wmma.load.b.sync.aligned.col.m16n16k16.shared.f16 	{%r431, %r432, %r433, %r434, %r435, %r436, %r437, %r438}, [%r780], %r184;
	add.s32 	%r439, %r201, -4352;
	wmma.load.a.sync.aligned.row.m16n16k16.shared.f16 	{%r440, %r441, %r442, %r443, %r444, %r445, %r446, %r447}, [%r439], %r184;
	wmma.load.b.sync.aligned.col.m16n16k16.shared.f16 	{%r448, %r449, %r450, %r451, %r452, %r453, %r454, %r455}, [%r439], %r184;
	wmma.mma.sync.aligned.row.col.m16n16k16.f32.f32 {%f812, %f811, %f810, %f809, %f808, %f807, %f806, %f805}, {%r423, %r424, %r425, %r426, %r427, %r428, %r429, %r430}, {%r431, %r432, %r433, %r434, %r435, %r436, %r437, %r438}, {%f486, %f487, %f488, %f489, %f490, %f491, %f492, %f493};
	wmma.mma.sync.aligned.row.col.m16n16k16.f32.f32 {%f804, %f803, %f802, %f801, %f800, %f799, %f798, %f797}, {%r423, %r424, %r425, %r426, %r427, %r428, %r429, %r430}, {%r448, %r449, %r450, %r451, %r452, %r453, %r454, %r455}, {%f494, %f495, %f496, %f497, %f498, %f499, %f500, %f501};
	wmma.mma.sync.aligned.row.col.m16n16k16.f32.f32 {%f796, %f795, %f794, %f793, %f792, %f791, %f790, %f789}, {%r440, %r441, %r442, %r443, %r444, %r445, %r446, %r447}, {%r431, %r432, %r433, %r434, %r435, %r436, %r437, %r438}, {%f502, %f503, %f504, %f505, %f506, %f507, %f508, %f509};
	wmma.mma.sync.aligned.row.col.m16n16k16.f32.f32 {%f788, %f787, %f786, %f785, %f784, %f783, %f782, %f781}, {%r440, %r441, %r442, %r443, %r444, %r445, %r446, %r447}, {%r448, %r449, %r450, %r451, %r452, %r453, %r454, %r455}, {%f510, %f511, %f512, %f513, %f514, %f515, %f516, %f517};
	add.s32 	%r781, %r781, 8;
	add.s32 	%r780, %r780, 256;
	setp.ne.s32 	%p40, %r781, 0;
	@%p40 bra 	$L__BB1_46;
$L__BB1_47:
	setp.eq.s32 	%p41, %r72, 0;
	@%p41 bra 	$L__BB1_55;
	and.b32  	%r81, %r114, 3;
	setp.lt.u32 	%p42, %r72, 4;
	@%p42 bra 	$L__BB1_50;
	shl.b32 	%r456, %r783, 5;
	add.s32 	%r457, %r6, %r456;
	mov.b32 	%r458, 136;
	wmma.load.a.sync.aligned.row.m16n16k16.shared.f16 	{%r459, %r460, %r461, %r462, %r463, %r464, %r465, %r466}, [%r457], %r458;
	wmma.load.b.sync.aligned.col.m16n16k16.shared.f16 	{%r467, %r468, %r469, %r470, %r471, %r472, %r473, %r474}, [%r457], %r458;
	shl.b32 	%r475, %r71, 1;
	add.s32 	%r476, %r457, %r475;
	add.s32 	%r477, %r476, -4352;
	wmma.load.a.sync.aligned.row.m16n16k16.shared.f16 	{%r478, %r479, %r480, %r481, %r482, %r483, %r484, %r485}, [%r477], %r458;
	wmma.load.b.sync.aligned.col.m16n16k16.shared.f16 	{%r486, %r487, %r488, %r489, %r490, %r491, %r492, %r493}, [%r477], %r458;
	wmma.mma.sync.aligned.row.col.m16n16k16.f32.f32 {%f518, %f519, %f520, %f521, %f522, %f523, %f524, %f525}, {%r459, %r460, %r461, %r462, %r463, %r464, %r465, %r466}, {%r467, %r468, %r469, %r470, %r471, %r472, %r473, %r474}, {%f812, %f811, %f810, %f809, %f808, %f807, %f806, %f805};
	wmma.mma.sync.aligned.row.col.m16n16k16.f32.f32 {%f526, %f527, %f528, %f529, %f530, %f531, %f532, %f533}, {%r459, %r460, %r461, %r462, %r463, %r464, %r465, %r466}, {%r486, %r487, %r488, %r489, %r490, %r491, %r492, %r493}, {%f804, %f803, %f802, %f801, %f800, %f799, %f798, %f797};
	wmma.mma.sync.aligned.row.col.m16n16k16.f32.f32 {%f534, %f535, %f536, %f537, %f538, %f539, %f540, %f541}, {%r478, %r479, %r480, %r481, %r482, %r483, %r484, %r485}, {%r467, %r468, %r469, %r470, %r471, %r472, %r473, %r474}, {%f796, %f795, %f794, %f793, %f792, %f791, %f790, %f789};
	wmma.mma.sync.aligned.row.col.m16n16k16.f32.f32 {%f542, %f543, %f544, %f545, %f546, %f547, %f548, %f549}, {%r478, %r479, %r480, %r481, %r482, %r483, %r484, %r485}, {%r486, %r487, %r488, %r489, %r490, %r491, %r492, %r493}, {%f788, %f787, %f786, %f785, %f784, %f783, %f782, %f781};
	add.s32 	%r494, %r457, 32;
	wmma.load.a.sync.aligned.row.m16n16k16.shared.f16 	{%r495, %r496, %r497, %r498, %r499, %r500, %r501, %r502}, [%r494], %r458;
	wmma.load.b.sync.aligned.col.m16n16k16.shared.f16 	{%r503, %r504, %r505, %r506, %r507, %r508, %r509, %r510}, [%r494], %r458;
	add.s32 	%r511, %r476, -4320;
	wmma.load.a.sync.aligned.row.m16n16k16.shared.f16 	{%r512, %r513, %r514, %r515, %r516, %r517, %r518, %r519}, [%r511], %r458;
	wmma.load.b.sync.aligned.col.m16n16k16.shared.f16 	{%r520, %r521, %r522, %r523, %r524, %r525, %r526, %r527}, [%r511], %r458;
	wmma.mma.sync.aligned.row.col.m16n16k16.f32.f32 {%f550, %f551, %f552, %f553, %f554, %f555, %f556, %f557}, {%r495, %r496, %r497, %r498, %r499, %r500, %r501, %r502}, {%r503, %r504, %r505, %r506, %r507, %r508, %r509, %r510}, {%f518, %f519, %f520, %f521, %f522, %f523, %f524, %f525};
	wmma.mma.sync.aligned.row.col.m16n16k16.f32.f32 {%f558, %f559, %f560, %f561, %f562, %f563, %f564, %f565}, {%r495, %r496, %r497, %r498, %r499, %r500, %r501, %r502}, {%r520, %r521, %r522, %r523, %r524, %r525, %r526, %r527}, {%f526, %f527, %f528, %f529, %f530, %f531, %f532, %f533};
	wmma.mma.sync.aligned.row.col.m16n16k16.f32.f32 {%f566, %f567, %f568, %f569, %f570, %f571, %f572, %f573}, {%r512, %r513, %r514, %r515, %r516, %r517, %r518, %r519}, {%r503, %r504, %r505, %r506, %r507, %r508, %r509, %r510}, {%f534, %f535, %f536, %f537, %f538, %f539, %f540, %f541};
	wmma.mma.sync.aligned.row.col.m16n16k16.f32.f32 {%f574, %f575, %f576, %f577, %f578, %f579, %f580, %f581}, {%r512, %r513, %r514, %r515, %r516, %r517, %r518, %r519}, {%r520, %r521, %r522, %r523, %r524, %r525, %r526, %r527}, {%f542, %f543, %f544, %f545, %f546, %f547, %f548, %f549};
	add.s32 	%r528, %r457, 64;
	wmma.load.a.sync.aligned.row.m16n16k16.shared.f16 	{%r529, %r530, %r531, %r532, %r533, %r534, %r535, %r536}, [%r528], %r458;
	wmma.load.b.sync.aligned.col.m16n16k16.shared.f16 	{%r537, %r538, %r539, %r540, %r541, %r542, %r543, %r544}, [%r528], %r458;
	add.s32 	%r545, %r476, -4288;
	wmma.load.a.sync.aligned.row.m16n16k16.shared.f16 	{%r546, %r547, %r548, %r549, %r550, %r551, %r552, %r553}, [%r545], %r458;
	wmma.load.b.sync.aligned.col.m16n16k16.shared.f16 	{%r554, %r555, %r556, %r557, %r558, %r559, %r560, %r561}, [%r545], %r458;
	wmma.mma.sync.aligned.row.col.m16n16k16.f32.f32 {%f582, %f583, %f584, %f585, %f586, %f587, %f588, %f589}, {%r529, %r530, %r531, %r532, %r533, %r534, %r535, %r536}, {%r537, %r538, %r539, %r540, %r541, %r542, %r543, %r544}, {%f550, %f551, %f552, %f553, %f554, %f555, %f556, %f557};
	wmma.mma.sync.aligned.row.col.m16n16k16.f32.f32 {%f590, %f591, %f592, %f593, %f594, %f595, %f596, %f597}, {%r529, %r530, %r531, %r532, %r533, %r534, %r535, %r536}, {%r554, %r555, %r556, %r557, %r558, %r559, %r560, %r561}, {%f558, %f559, %f560, %f561, %f562, %f563, %f564, %f565};
	wmma.mma.sync.aligned.row.col.m16n16k16.f32.f32 {%f598, %f599, %f600, %f601, %f602, %f603, %f604, %f605}, {%r546, %r547, %r548, %r549, %r550, %r551, %r552, %r553}, {%r537, %r538, %r539, %r540, %r541, %r542, %r543, %r544}, {%f566, %f567, %f568, %f569, %f570, %f571, %f572, %f573};
	wmma.mma.sync.aligned.row.col.m16n16k16.f32.f32 {%f606, %f607, %f608, %f609, %f610, %f611, %f612, %f613}, {%r546, %r547, %r548, %r549, %r550, %r551, %r552, %r553}, {%r554, %r555, %r556, %r557, %r558, %r559, %r560, %r561}, {%f574, %f575, %f576, %f577, %f578, %f579, %f580, %f581};
	add.s32 	%r562, %r457, 96;
	wmma.load.a.sync.aligned.row.m16n16k16.shared.f16 	{%r563, %r564, %r565, %r566, %r567, %r568, %r569, %r570}, [%r562], %r458;
	wmma.load.b.sync.aligned.col.m16n16k16.shared.f16 	{%r571, %r572, %r573, %r574, %r575, %r576, %r577, %r578}, [%r562], %r458;
	add.s32 	%r579, %r476, -4256;
	wmma.load.a.sync.aligned.row.m16n16k16.shared.f16 	{%r580, %r581, %r582, %r583, %r584, %r585, %r586, %r587}, [%r579], %r458;
	wmma.load.b.sync.aligned.col.m16n16k16.shared.f16 	{%r588, %r589, %r590, %r591, %r592, %r593, %r594, %r595}, [%r579], %r458;
	wmma.mma.sync.aligned.row.col.m16n16k16.f32.f32 {%f812, %f811, %f810, %f809, %f808, %f807, %f806, %f805}, {%r563, %r564, %r565, %r566, %r567, %r568, %r569, %r570}, {%r571, %r572, %r573, %r574, %r575, %r576, %r577, %r578}, {%f582, %f583, %f584, %f585, %f586, %f587, %f588, %f589};
	wmma.mma.sync.aligned.row.col.m16n16k16.f32.f32 {%f804, %f803, %f802, %f801, %f800, %f799, %f798, %f797}, {%r563, %r564, %r565, %r566, %r567, %r568, %r569, %r570}, {%r588, %r589, %r590, %r591, %r592, %r593, %r594, %r595}, {%f590, %f591, %f592, %f593, %f594, %f595, %f596, %f597};
	wmma.mma.sync.aligned.row.col.m16n16k16.f32.f32 {%f796, %f795, %f794, %f793, %f792, %f791, %f790, %f789}, {%r580, %r581, %r582, %r583, %r584, %r585, %r586, %r587}, {%r571, %r572, %r573, %r574, %r575, %r576, %r577, %r578}, {%f598, %f599, %f600, %f601, %f602, %f603, %f604, %f605};
	wmma.mma.sync.aligned.row.col.m16n16k16.f32.f32 {%f788, %f787, %f786, %f785, %f784, %f783, %f782, %f781}, {%r580, %r581, %r582, %r583, %r584, %r585, %r586, %r587}, {%r588, %r589, %r590, %r591, %r592, %r593, %r594, %r595}, {%f606, %f607, %f608, %f609, %f610, %f611, %f612, %f613};
	add.s32 	%r783, %r783, 4;
$L__BB1_50:
	setp.eq.s32 	%p43, %r81, 0;
	@%p43 bra 	$L__BB1_55;
	setp.eq.s32 	%p44, %r81, 1;
	@%p44 bra 	$L__BB1_53;
	shl.b32 	%r596, %r783, 5;
	add.s32 	%r597, %r6, %r596;
	mov.b32 	%r598, 136;
	wmma.load.a.sync.aligned.row.m16n16k16.shared.f16 	{%r599, %r600, %r601, %r602, %r603, %r604, %r605, %r606}, [%r597], %r598;
	wmma.load.b.sync.aligned.col.m16n16k16.shared.f16 	{%r607, %r608, %r609, %r610, %r611, %r612, %r613, %r614}, [%r597], %r598;
	shl.b32 	%r615, %r71, 1;
	add.s32 	%r616, %r597, %r615;
	add.s32 	%r617, %r616, -4352;
	wmma.load.a.sync.aligned.row.m16n16k16.shared.f16 	{%r618, %r619, %r620, %r621, %r622, %r623, %r624, %r625}, [%r617], %r598;
	wmma.load.b.sync.aligned.col.m16n16k16.shared.f16 	{%r626, %r627, %r628, %r629, %r630, %r631, %r632, %r633}, [%r617], %r598;
	wmma.mma.sync.aligned.row.col.m16n16k16.f32.f32 {%f614, %f615, %f616, %f617, %f618, %f619, %f620, %f621}, {%r599, %r600, %r601, %r602, %r603, %r604, %r605, %r606}, {%r607, %r608, %r609, %r610, %r611, %r612, %r613, %r614}, {%f812, %f811, %f810, %f809, %f808, %f807, %f806, %f805};
	wmma.mma.sync.aligned.row.col.m16n16k16.f32.f32 {%f622, %f623, %f624, %f625, %f626, %f627, %f628, %f629}, {%r599, %r600, %r601, %r602, %r603, %r604, %r605, %r606}, {%r626, %r627, %r628, %r629, %r630, %r631, %r632, %r633}, {%f804, %f803, %f802, %f801, %f800, %f799, %f798, %f797};
	wmma.mma.sync.aligned.row.col.m16n16k16.f32.f32 {%f630, %f631, %f632, %f633, %f634, %f635, %f636, %f637}, {%r618, %r619, %r620, %r621, %r622, %r623, %r624, %r625}, {%r607, %r608, %r609, %r610, %r611, %r612, %r613, %r614}, {%f796, %f795, %f794, %f793, %f792, %f791, %f790, %f789};
	wmma.mma.sync.aligned.row.col.m16n16k16.f32.f32 {%f638, %f639, %f640, %f641, %f642, %f643, %f644, %f645}, {%r618, %r619, %r620, %r621, %r622, %r623, %r624, %r625}, {%r626, %r627, %r628, %r629, %r630, %r631, %r632, %r633}, {%f788, %f787, %f786, %f785, %f784, %f783, %f782, %f781};
	add.s32 	%r634, %r597, 32;
	wmma.load.a.sync.aligned.row.m16n16k16.shared.f16 	{%r635, %r636, %r637, %r638, %r639, %r640, %r641, %r642}, [%r634], %r598;
	wmma.load.b.sync.aligned.col.m16n16k16.shared.f16 	{%r643, %r644, %r645, %r646, %r647, %r648, %r649, %r650}, [%r634], %r598;
	add.s32 	%r651, %r616, -4320;
	wmma.load.a.sync.aligned.row.m16n16k16.shared.f16 	{%r652, %r653, %r654, %r655, %r656, %r657, %r658, %r659}, [%r651], %r598;
	wmma.load.b.sync.aligned.col.m16n16k16.shared.f16 	{%r660, %r661, %r662, %r663, %r664, %r665, %r666, %r667}, [%r651], %r598;
	wmma.mma.sync.aligned.row.col.m16n16k16.f32.f32 {%f812, %f811, %f810, %f809, %f808, %f807, %f806, %f805}, {%r635, %r636, %r637, %r638, %r639, %r640, %r641, %r642}, {%r643, %r644, %r645, %r646, %r647, %r648, %r649, %r650}, {%f614, %f615, %f616, %f617, %f618, %f619, %f620, %f621};
	wmma.mma.sync.aligned.row.col.m16n16k16.f32.f32 {%f804, %f803, %f802, %f801, %f800, %f799, %f798, %f797}, {%r635, %r636, %r637, %r638, %r639, %r640, %r641, %r642}, {%r660, %r661, %r662, %r663, %r664, %r665, %r666, %r667}, {%f622, %f623, %f624, %f625, %f626, %f627, %f628, %f629};
	wmma.mma.sync.aligned.row.col.m16n16k16.f32.f32 {%f796, %f795, %f794, %f793, %f792, %f791, %f790, %f789}, {%r652, %r653, %r654, %r655, %r656, %r657, %r658, %r659}, {%r643, %r644, %r645, %r646, %r647, %r648, %r649, %r650}, {%f630, %f631, %f632, %f633, %f634, %f635, %f636, %f637};
	wmma.mma.sync.aligned.row.col.m16n16k16.f32.f32 {%f788, %f787, %f786, %f785, %f784, %f783, %f782, %f781}, {%r652, %r653, %r654, %r655, %r656, %r657, %r658, %r659}, {%r660, %r661, %r662, %r663, %r664, %r665, %r666, %r667}, {%f638, %f639, %f640, %f641, %f642, %f643, %f644, %f645};
	add.s32 	%r783, %r783, 2;
$L__BB1_53:
	and.b32  	%r668, %r114, 1;
	setp.eq.b32 	%p45, %r668, 1;
	not.pred 	%p46, %p45;
	@%p46 bra 	$L__BB1_55;
	shl.b32 	%r669, %r783, 5;
	add.s32 	%r670, %r6, %r669;
	mov.b32 	%r671, 136;
	wmma.load.a.sync.aligned.row.m16n16k16.shared.f16 	{%r672, %r673, %r674, %r675, %r676, %r677, %r678, %r679}, [%r670], %r671;
	wmma.load.b.sync.aligned.col.m16n16k16.shared.f16 	{%r680, %r681, %r682, %r683, %r684, %r685, %r686, %r687}, [%r670], %r671;
	shl.b32 	%r688, %r71, 1;
	add.s32 	%r689, %r670, %r688;
	add.s32 	%r690, %r689, -4352;
	wmma.load.a.sync.aligned.row.m16n16k16.shared.f16 	{%r691, %r692, %r693, %r694, %r695, %r696, %r697, %r698}, [%r690], %r671;
	wmma.load.b.sync.aligned.col.m16n16k16.shared.f16 	{%r699, %r700, %r701, %r702, %r703, %r704, %r705, %r706}, [%r690], %r671;
	wmma.mma.sync.aligned.row.col.m16n16k16.f32.f32 {%f812, %f811, %f810, %f809, %f808, %f807, %f806, %f805}, {%r672, %r673, %r674, %r675, %r676, %r677, %r678, %r679}, {%r680, %r681, %r682, %r683, %r684, %r685, %r686, %r687}, {%f812, %f811, %f810, %f809, %f808, %f807, %f806, %f805};
	wmma.mma.sync.aligned.row.col.m16n16k16.f32.f32 {%f804, %f803, %f802, %f801, %f800, %f799, %f798, %f797}, {%r672, %r673, %r674, %r675, %r676, %r677, %r678, %r679}, {%r699, %r700, %r701, %r702, %r703, %r704, %r705, %r706}, {%f804, %f803, %f802, %f801, %f800, %f799, %f798, %f797};
	wmma.mma.sync.aligned.row.col.m16n16k16.f32.f32 {%f796, %f795, %f794, %f793, %f792, %f791, %f790, %f789}, {%r691, %r692, %r693, %r694, %r695, %r696, %r697, %r698}, {%r680, %r681, %r682, %r683, %r684, %r685, %r686, %r687}, {%f796, %f795, %f794, %f793, %f792, %f791, %f790, %f789};
	wmma.mma.sync.aligned.row.col.m16n16k16.f32.f32 {%f788, %f787, %f786, %f785, %f784, %f783, %f782, %f781}, {%r691, %r692, %r693, %r694, %r695, %r696, %r697, %r698}, {%r699, %r700, %r701, %r702, %r703, %r704, %r705, %r706}, {%f788, %f787, %f786, %f785, %f784, %f783, %f782, %f781};
$L__BB1_55:
	mul.wide.u32 	%rd37, %r56, 2;
	add.s64 	%rd16, %rd1, %rd37;
	setp.eq.s32 	%p47, %r107, 0;
	mov.b32 	%r707, 40;
	wmma.store.d.sync.aligned.row.m16n16k16.shared.f32 	[%r6], {%f812, %f811, %f810, %f809, %f808, %f807, %f806, %f805}, %r707;
	add.s32 	%r708, %r6, 64;
	wmma.store.d.sync.aligned.row.m16n16k16.shared.f32 	[%r708], {%f804, %f803, %f802, %f801, %f800, %f799, %f798, %f797}, %r707;
	add.s32 	%r709, %r6, 2560;
	wmma.store.d.sync.aligned.row.m16n16k16.shared.f32 	[%r709], {%f796, %f795, %f794, %f793, %f792, %f791, %f790, %f789}, %r707;
	add.s32 	%r710, %r6, 2624;
	wmma.store.d.sync.aligned.row.m16n16k16.shared.f32 	[%r710], {%f788, %f787, %f786, %f785, %f784, %f783, %f782, %f781}, %r707;
	cvt.u64.u32 	%rd17, %r108;
	@%p47 bra 	$L__BB1_77;
	and.b32  	%r86, %r107, 3;
	setp.lt.u32 	%p48, %r107, 4;
	mov.b32 	%r790, 0;
	mov.u32 	%r789, %r790;
	@%p48 bra 	$L__BB1_67;
	and.b32  	%r790, %r107, -4;
	mov.b32 	%r786, 0;
	mov.b32 	%r785, -1;
	mov.u32 	%r789, %r786;
$L__BB1_58:
	.pragma "nounroll";
	add.s32 	%r91, %r785, 1;
	setp.eq.s32 	%p49, %r785, 15;
	sub.s32 	%r714, %r789, %r112;
	add.s32 	%r715, %r714, 32;
	selp.b32 	%r92, %r715, %r789, %p49;
	setp.ge.u32 	%p50, %r4, %r786;
	mad.lo.s32 	%r716, %r92, 40, %r4;
	shl.b32 	%r717, %r716, 2;
	add.s32 	%r93, %r6, %r717;
	@%p50 bra 	$L__BB1_60;
	mul.lo.s32 	%r718, %r785, %r91;
	shr.s32 	%r719, %r718, 1;
	ld.shared.f32 	%f646, [%r93];
	// begin inline asm
	{  cvt.rn.f16.f32 %rs17, %f646;}

	// end inline asm
	add.s32 	%r720, %r719, %r4;
	cvt.u64.u32 	%rd38, %r720;
	add.s64 	%rd39, %rd38, %rd17;
	shl.b64 	%rd40, %rd39, 1;
	add.s64 	%rd41, %rd16, %rd40;
	st.global.u16 	[%rd41], %rs17;
$L__BB1_60:
	setp.gt.u32 	%p51, %r4, %r786;
	@%p51 bra 	$L__BB1_62;
	add.s32 	%r721, %r785, 2;
	mul.lo.s32 	%r722, %r91, %r721;
	shr.u32 	%r723, %r722, 1;
	ld.shared.f32 	%f647, [%r93+160];
	// begin inline asm
	{  cvt.rn.f16.f32 %rs18, %f647;}

	// end inline asm
	add.s32 	%r724, %r723, %r4;
	cvt.u64.u32 	%rd42, %r724;
	add.s64 	%rd43, %rd42, %rd17;
	shl.b64 	%rd44, %rd43, 1;
	add.s64 	%rd45, %rd16, %rd44;
	st.global.u16 	[%rd45], %rs18;
$L__BB1_62:
	add.s32 	%r725, %r786, 2;
	add.s32 	%r94, %r785, 3;
	setp.ge.u32 	%p52, %r4, %r725;
	@%p52 bra 	$L__BB1_64;
	add.s32 	%r726, %r785, 2;
	mul.lo.s32 	%r727, %r726, %r94;
	shr.u32 	%r728, %r727, 1;
	ld.shared.f32 	%f648, [%r93+320];
	// begin inline asm
	{  cvt.rn.f16.f32 %rs19, %f648;}

	// end inline asm
	add.s32 	%r729, %r728, %r4;
	cvt.u64.u32 	%rd46, %r729;
	add.s64 	%rd47, %rd46, %rd17;
	shl.b64 	%rd48, %rd47, 1;
	add.s64 	%rd49, %rd16, %rd48;
	st.global.u16 	[%rd49], %rs19;
$L__BB1_64:
	add.s32 	%r730, %r786, 3;
	add.s32 	%r785, %r785, 4;
	setp.ge.u32 	%p53, %r4, %r730;
	@%p53 bra 	$L__BB1_66;
	mul.lo.s32 	%r731, %r94, %r785;
	shr.u32 	%r732, %r731, 1;
	ld.shared.f32 	%f649, [%r93+480];
	// begin inline asm
	{  cvt.rn.f16.f32 %rs20, %f649;}

	// end inline asm
	add.s32 	%r733, %r732, %r4;
	cvt.u64.u32 	%rd50, %r733;
	add.s64 	%rd51, %rd50, %rd17;
	shl.b64 	%rd52, %rd51, 1;
	add.s64 	%rd53, %rd16, %rd52;
	st.global.u16 	[%rd53], %rs20;
$L__BB1_66:
	add.s32 	%r786, %r786, 4;
	add.s32 	%r789, %r92, 4;
	setp.ne.s32 	%p54, %r786, %r790;
	@%p54 bra 	$L__BB1_58;
$L__BB1_67:
	setp.eq.s32 	%p55, %r86, 0;
	@%p55 bra 	$L__BB1_77;
	setp.eq.s32 	%p56, %r86, 1;
	@%p56 bra 	$L__BB1_74;
	setp.eq.s32 	%p57, %r790, 16;
	sub.s32 	%r734, %r789, %r112;
	add.s32 	%r735, %r734, 32;
	selp.b32 	%r100, %r735, %r789, %p57;
	setp.ge.u32 	%p58, %r4, %r790;
	@%p58 bra 	$L__BB1_71;
	add.s32 	%r736, %r790, -1;
	mul.lo.s32 	%r737, %r736, %r790;
	shr.s32 	%r738, %r737, 1;
	mad.lo.s32 	%r739, %r100, 40, %r4;
	shl.b32 	%r740, %r739, 2;
	add.s32 	%r741, %r6, %r740;
	ld.shared.f32 	%f650, [%r741];
	// begin inline asm
	{  cvt.rn.f16.f32 %rs21, %f650;}

	// end inline asm
	add.s32 	%r742, %r738, %r4;
	cvt.u64.u32 	%rd54, %r742;
	add.s64 	%rd55, %rd54, %rd17;
	shl.b64 	%rd56, %rd55, 1;
	add.s64 	%rd57, %rd16, %rd56;
	st.global.u16 	[%rd57], %rs21;
$L__BB1_71:
	add.s32 	%r101, %r100, 1;
	setp.gt.u32 	%p59, %r4, %r790;
	@%p59 bra 	$L__BB1_73;
	mad.lo.s32 	%r743, %r790, %r790, %r790;
	shr.s32 	%r744, %r743, 1;
	mad.lo.s32 	%r745, %r101, 40, %r4;
	shl.b32 	%r746, %r745, 2;
	add.s32 	%r747, %r6, %r746;
	ld.shared.f32 	%f651, [%r747];
	// begin inline asm
	{  cvt.rn.f16.f32 %rs22, %f651;}

	// end inline asm
	add.s32 	%r748, %r744, %r4;
	cvt.u64.u32 	%rd58, %r748;
	add.s64 	%rd59, %rd58, %rd17;
	shl.b64 	%rd60, %rd59, 1;
	add.s64 	%rd61, %rd16, %rd60;
	st.global.u16 	[%rd61], %rs22;
$L__BB1_73:
	add.s32 	%r789, %r101, 1;
	add.s32 	%r790, %r790, 2;
$L__BB1_74:
	and.b32  	%r749, %r107, 1;
	setp.eq.b32 	%p60, %r749, 1;
	not.pred 	%p61, %p60;
	@%p61 bra 	$L__BB1_77;
	setp.eq.s32 	%p62, %r790, 16;
	sub.s32 	%r750, %r789, %r112;
	add.s32 	%r751, %r750, 32;
	selp.b32 	%r106, %r751, %r789, %p62;
	setp.ge.u32 	%p63, %r4, %r790;
	@%p63 bra 	$L__BB1_77;
	add.s32 	%r752, %r790, -1;
	mul.lo.s32 	%r753, %r752, %r790;
	shr.s32 	%r754, %r753, 1;
	mad.lo.s32 	%r755, %r106, 40, %r4;
	shl.b32 	%r756, %r755, 2;
	add.s32 	%r757, %r6, %r756;
	ld.shared.f32 	%f652, [%r757];
	// begin inline asm
	{  cvt.rn.f16.f32 %rs23, %f652;}

	// end inline asm
	add.s32 	%r758, %r754, %r4;
	cvt.u64.u32 	%rd62, %r758;
	add.s64 	%rd63, %rd62, %rd17;
	shl.b64 	%rd64, %rd63, 1;
	add.s64 	%rd65, %rd16, %rd64;
	st.global.u16 	[%rd65], %rs23;
$L__BB1_77:
	setp.ne.s32 	%p64, %r4, 0;
	@%p64 bra 	$L__BB1_79;
	add.s32 	%r759, %r113, -1;
	mul.wide.u32 	%rd66, %r759, 2;
	add.s64 	%rd67, %rd16, %rd66;
	st.global.u16 	[%rd67], %rs11;
$L__BB1_79:
	ret;

}


// ===== COMPILED SASS (sm_100) =====

	.target	sm_100

	.elftype	@"ET_EXEC"


//--------------------- .note.nv.tkinfo           --------------------------
	.section	.note.nv.tkinfo,"",@"SHT_NOTE"
	.sectionflags	@"SHF_NOTE_NV_TKINFO"
	.tkinfo
        /*0018*/ 	.word	0x00000002
        /*0030*/ 	.string	""
        /*0030*/ 	.string	"ptxas"
        /*0030*/ 	.string	"Cuda compilation tools, release 13.0, V13.0.88"
        /*0030*/ 	.string	"Build cuda_13.0.r13.0/compiler.36424714_0"
        /*0030*/ 	.string	"-arch sm_100 -m 64 "



//--------------------- .note.nv.cuinfo           --------------------------
	.section	.note.nv.cuinfo,"",@"SHT_NOTE"
	.sectionflags	@"SHF_NOTE_NV_CUINFO"
        /*0018*/ 	.short	0x0002
        /*001a*/ 	.short	0x0064
        /*001c*/ 	.short	0x0082
	.zero		2


//--------------------- .nv.info                  --------------------------
	.section	.nv.info,"",@"SHT_CUDA_INFO"
	.align	4


	//----- nvinfo : EIATTR_REGCOUNT
	.align		4
        /*0000*/ 	.byte	0x04, 0x2f
        /*0002*/ 	.short	(.L_1 - .L_0)
	.align		4
.L_0:
        /*0004*/ 	.word	index@(_Z25dotBasedInteractFwdKernelILj4ELj128ELj2ELj8ELj136ELj40ELj32ELj5ELj16ELj4EEvPK6__halfS2_PS0_jjjjjjjjjj)
        /*0008*/ 	.word	0x00000030


	//----- nvinfo : EIATTR_FRAME_SIZE
	.align		4
.L_1:
        /*000c*/ 	.byte	0x04, 0x11
        /*000e*/ 	.short	(.L_3 - .L_2)
	.align		4
.L_2:
        /*0010*/ 	.word	index@(_Z25dotBasedInteractFwdKernelILj4ELj128ELj2ELj8ELj136ELj40ELj32ELj5ELj16ELj4EEvPK6__halfS2_PS0_jjjjjjjjjj)
        /*0014*/ 	.word	0x00000000


	//----- nvinfo : EIATTR_REGCOUNT
	.align		4
.L_3:
        /*0018*/ 	.byte	0x04, 0x2f
        /*001a*/ 	.short	(.L_5 - .L_4)
	.align		4
.L_4:
        /*001c*/ 	.word	index@(_Z35dotBasedInteractFwdKernelNonAlignedILj4ELj128ELj2ELj8ELj136ELj40ELj32ELj5ELj16ELj4EEvPK6__halfS2_PS0_jjjjjjjjjj)
        /*0020*/ 	.word	0x00000038


	//----- nvinfo : EIATTR_FRAME_SIZE
	.align		4
.L_5:
        /*0024*/ 	.byte	0x04, 0x11
        /*0026*/ 	.short	(.L_7 - .L_6)
	.align		4
.L_6:
        /*0028*/ 	.word	index@(_Z35dotBasedInteractFwdKernelNonAlignedILj4ELj128ELj2ELj8ELj136ELj40ELj32ELj5ELj16ELj4EEvPK6__halfS2_PS0_jjjjjjjjjj)
        /*002c*/ 	.word	0x00000000


	//----- nvinfo : EIATTR_MIN_STACK_SIZE
	.align		4
.L_7:
        /*0030*/ 	.byte	0x04, 0x12
        /*0032*/ 	.short	(.L_9 - .L_8)
	.align		4
.L_8:
        /*0034*/ 	.word	index@(_Z35dotBasedInteractFwdKernelNonAlignedILj4ELj128ELj2ELj8ELj136ELj40ELj32ELj5ELj16ELj4EEvPK6__halfS2_PS0_jjjjjjjjjj)
        /*0038*/ 	.word	0x00000000


	//----- nvinfo : EIATTR_MIN_STACK_SIZE
	.align		4
.L_9:
        /*003c*/ 	.byte	0x04, 0x12
        /*003e*/ 	.short	(.L_11 - .L_10)
	.align		4
.L_10:
        /*0040*/ 	.word	index@(_Z25dotBasedInteractFwdKernelILj4ELj128ELj2ELj8ELj136ELj40ELj32ELj5ELj16ELj4EEvPK6__halfS2_PS0_jjjjjjjjjj)
        /*0044*/ 	.word	0x00000000
.L_11:


//--------------------- .nv.compat                --------------------------
	.section	.nv.compat,"",@"SHT_CUDA_COMPAT_INFO"
	.align	4
        /*0000*/ 	.byte	0x02, 0x09, 0x00, 0x00, 0x02, 0x02, 0x01, 0x00, 0x02, 0x05, 0x05, 0x00, 0x03, 0x07, 0x01, 0x01
        /*0010*/ 	.byte	0x02, 0x03, 0x00, 0x00, 0x02, 0x06, 0x01, 0x00, 0x04, 0x0b, 0x08, 0x00, 0x09, 0x00, 0x00, 0x00
        /*0020*/ 	.byte	0x00, 0x00, 0x00, 0x00


//--------------------- .nv.info._Z35dotBasedInteractFwdKernelNonAlignedILj4ELj128ELj2ELj8ELj136ELj40ELj32ELj5ELj16ELj4EEvPK6__halfS2_PS0_jjjjjjjjjj --------------------------
	.section	.nv.info._Z35dotBasedInteractFwdKernelNonAlignedILj4ELj128ELj2ELj8ELj136ELj40ELj32ELj5ELj16ELj4EEvPK6__halfS2_PS0_jjjjjjjjjj,"",@"SHT_CUDA_INFO"
	.sectionflags	@""
	.align	4


	//----- nvinfo : EIATTR_CUDA_API_VERSION
	.align		4
        /*0000*/ 	.byte	0x04, 0x37
        /*0002*/ 	.short	(.L_13 - .L_12)
.L_12:
        /*0004*/ 	.word	0x00000082


	//----- nvinfo : EIATTR_KPARAM_INFO
	.align		4
.L_13:
        /*0008*/ 	.byte	0x04, 0x17
        /*000a*/ 	.short	(.L_15 - .L_14)
.L_14:
        /*000c*/ 	.word	0x00000000
        /*0010*/ 	.short	0x000c
        /*0012*/ 	.short	0x003c
        /*0014*/ 	.byte	0x00, 0xf0, 0x11, 0x00


	//----- nvinfo : EIATTR_KPARAM_INFO
	.align		4
.L_15:
        /*0018*/ 	.byte	0x04, 0x17
        /*001a*/ 	.short	(.L_17 - .L_16)
.L_16:
        /*001c*/ 	.word	0x00000000
        /*0020*/ 	.short	0x000b
        /*0022*/ 	.short	0x0038
        /*0024*/ 	.byte	0x00, 0xf0, 0x11, 0x00


	//----- nvinfo : EIATTR_KPARAM_INFO
	.align		4
.L_17:
        /*0028*/ 	.byte	0x04, 0x17
        /*002a*/ 	.short	(.L_19 - .L_18)
.L_18:
        /*002c*/ 	.word	0x00000000
        /*0030*/ 	.short	0x000a
        /*0032*/ 	.short	0x0034
        /*0034*/ 	.byte	0x00, 0xf0, 0x11, 0x00


	//----- nvinfo : EIATTR_KPARAM_INFO
	.align		4
.L_19:
        /*0038*/ 	.byte	0x04, 0x17
        /*003a*/ 	.short	(.L_21 - .L_20)
.L_20:
        /*003c*/ 	.word	0x00000000
        /*0040*/ 	.short	0x0009
        /*0042*/ 	.short	0x0030
        /*0044*/ 	.byte	0x00, 0xf0, 0x11, 0x00


	//----- nvinfo : EIATTR_KPARAM_INFO
	.align		4
.L_21:
        /*0048*/ 	.byte	0x04, 0x17
        /*004a*/ 	.short	(.L_23 - .L_22)
.L_22:
        /*004c*/ 	.word	0x00000000
        /*0050*/ 	.short	0x0008
        /*0052*/ 	.short	0x002c
        /*0054*/ 	.byte	0x00, 0xf0, 0x11, 0x00


	//----- nvinfo : EIATTR_KPARAM_INFO
	.align		4
.L_23:
        /*0058*/ 	.byte	0x04, 0x17
        /*005a*/ 	.short	(.L_25 - .L_24)
.L_24:
        /*005c*/ 	.word	0x00000000
        /*0060*/ 	.short	0x0007
        /*0062*/ 	.short	0x0028
        /*0064*/ 	.byte	0x00, 0xf0, 0x11, 0x00


	//----- nvinfo : EIATTR_KPARAM_INFO
	.align		4
.L_25:
        /*0068*/ 	.byte	0x04, 0x17
        /*006a*/ 	.short	(.L_27 - .L_26)
.L_26:
        /*006c*/ 	.word	0x00000000
        /*0070*/ 	.short	0x0006
        /*0072*/ 	.short	0x0024
        /*0074*/ 	.byte	0x00, 0xf0, 0x11, 0x00


	//----- nvinfo : EIATTR_KPARAM_INFO
	.align		4
.L_27:
        /*0078*/ 	.byte	0x04, 0x17
        /*007a*/ 	.short	(.L_29 - .L_28)
.L_28:
        /*007c*/ 	.word	0x00000000
        /*0080*/ 	.short	0x0005
        /*0082*/ 	.short	0x0020
        /*0084*/ 	.byte	0x00, 0xf0, 0x11, 0x00


	//----- nvinfo : EIATTR_KPARAM_INFO
	.align		4
.L_29:
        /*0088*/ 	.byte	0x04, 0x17
        /*008a*/ 	.short	(.L_31 - .L_30)
.L_30:
        /*008c*/ 	.word	0x00000000
        /*0090*/ 	.short	0x0004
        /*0092*/ 	.short	0x001c
        /*0094*/ 	.byte	0x00, 0xf0, 0x11, 0x00


	//----- nvinfo : EIATTR_KPARAM_INFO
	.align		4
.L_31:
        /*0098*/ 	.byte	0x04, 0x17
        /*009a*/ 	.short	(.L_33 - .L_32)
.L_32:
        /*009c*/ 	.word	0x00000000
        /*00a0*/ 	.short	0x0003
        /*00a2*/ 	.short	0x0018
        /*00a4*/ 	.byte	0x00, 0xf0, 0x11, 0x00


	//----- nvinfo : EIATTR_KPARAM_INFO
	.align		4
.L_33:
        /*00a8*/ 	.byte	0x04, 0x17
        /*00aa*/ 	.short	(.L_35 - .L_34)
.L_34:
        /*00ac*/ 	.word	0x00000000
        /*00b0*/ 	.short	0x0002
        /*00b2*/ 	.short	0x0010
        /*00b4*/ 	.byte	0x00, 0xf5, 0x21, 0x00


	//----- nvinfo : EIATTR_KPARAM_INFO
	.align		4
.L_35:
        /*00b8*/ 	.byte	0x04, 0x17
        /*00ba*/ 	.short	(.L_37 - .L_36)
.L_36:
        /*00bc*/ 	.word	0x00000000
        /*00c0*/ 	.short	0x0001
        /*00c2*/ 	.short	0x0008
        /*00c4*/ 	.byte	0x00, 0xf5, 0x21, 0x00


	//----- nvinfo : EIATTR_KPARAM_INFO
	.align		4
.L_37:
        /*00c8*/ 	.byte	0x04, 0x17
        /*00ca*/ 	.short	(.L_39 - .L_38)
.L_38:
        /*00cc*/ 	.word	0x00000000
        /*00d0*/ 	.short	0x0000
        /*00d2*/ 	.short	0x0000
        /*00d4*/ 	.byte	0x00, 0xf5, 0x21, 0x00


	//----- nvinfo : EIATTR_SPARSE_MMA_MASK
	.align		4
.L_39:
        /*00d8*/ 	.byte	0x03, 0x50
        /*00da*/ 	.short	0x0000


	//----- nvinfo : EIATTR_WMMA_USED
	.align		4
        /*00dc*/ 	.byte	0x01, 0x2b
	.zero		2


	//----- nvinfo : EIATTR_MAXREG_COUNT
	.align		4
        /*00e0*/ 	.byte	0x03, 0x1b
        /*00e2*/ 	.short	0x00ff


	//----- nvinfo : EIATTR_MERCURY_ISA_VERSION
	.align		4
        /*00e4*/ 	.byte	0x03, 0x5f
        /*00e6*/ 	.short	0x0101


	//----- nvinfo : EIATTR_COOP_GROUP_MASK_REGIDS
	.align		4
        /*00e8*/ 	.byte	0x04, 0x29
        /*00ea*/ 	.short	(.L_41 - .L_40)


	//   ....[0]....
.L_40:
        /*00ec*/ 	.word	0xffffffff


	//----- nvinfo : EIATTR_COOP_GROUP_INSTR_OFFSETS
	.align		4
.L_41:
        /*00f0*/ 	.byte	0x04, 0x28
        /*00f2*/ 	.short	(.L_43 - .L_42)


	//   ....[0]....
.L_42:
        /*00f4*/ 	.word	0x00001310


	//----- nvinfo : EIATTR_VRC_CTA_INIT_COUNT
	.align		4
.L_43:
        /*00f8*/ 	.byte	0x02, 0x4a
	.zero		1
	.zero		1


	//----- nvinfo : EIATTR_EXIT_INSTR_OFFSETS
	.align		4
        /*00fc*/ 	.byte	0x04, 0x1c
        /*00fe*/ 	.short	(.L_45 - .L_44)


	//   ....[0]....
.L_44:
        /*0100*/ 	.word	0x00000080


	//   ....[1]....
        /*0104*/ 	.word	0x00004060


	//   ....[2]....
        /*0108*/ 	.word	0x000040b0


	//----- nvinfo : EIATTR_MAX_THREADS
	.align		4
.L_45:
        /*010c*/ 	.byte	0x04, 0x05
        /*010e*/ 	.short	(.L_47 - .L_46)
.L_46:
        /*0110*/ 	.word	0x00000080
        /*0114*/ 	.word	0x00000001
        /*0118*/ 	.word	0x00000001


	//----- nvinfo : EIATTR_CRS_STACK_SIZE
	.align		4
.L_47:
        /*011c*/ 	.byte	0x04, 0x1e
        /*011e*/ 	.short	(.L_49 - .L_48)
.L_48:
        /*0120*/ 	.word	0x00000000


	//----- nvinfo : EIATTR_CBANK_PARAM_SIZE
	.align		4
.L_49:
        /*0124*/ 	.byte	0x03, 0x19
        /*0126*/ 	.short	0x0040


	//----- nvinfo : EIATTR_PARAM_CBANK
	.align		4
        /*0128*/ 	.byte	0x04, 0x0a
        /*012a*/ 	.short	(.L_51 - .L_50)
	.align		4
.L_50:
        /*012c*/ 	.word	index@(.nv.constant0._Z35dotBasedInteractFwdKernelNonAlignedILj4ELj128ELj2ELj8ELj136ELj40ELj32ELj5ELj16ELj4EEvPK6__halfS2_PS0_jjjjjjjjjj)
        /*0130*/ 	.short	0x0380
        /*0132*/ 	.short	0x0040


	//----- nvinfo : EIATTR_SW_WAR
	.align		4
.L_51:
        /*0134*/ 	.byte	0x04, 0x36
        /*0136*/ 	.short	(.L_53 - .L_52)
.L_52:
        /*0138*/ 	.word	0x00000008
.L_53:


//--------------------- .nv.info._Z25dotBasedInteractFwdKernelILj4ELj128ELj2ELj8ELj136ELj40ELj32ELj5ELj16ELj4EEvPK6__halfS2_PS0_jjjjjjjjjj --------------------------
	.section	.nv.info._Z25dotBasedInteractFwdKernelILj4ELj128ELj2ELj8ELj136ELj40ELj32ELj5ELj16ELj4EEvPK6__halfS2_PS0_jjjjjjjjjj,"",@"SHT_CUDA_INFO"
	.sectionflags	@""
	.align	4


	//----- nvinfo : EIATTR_CUDA_API_VERSION
	.align		4
        /*0000*/ 	.byte	0x04, 0x37
        /*0002*/ 	.short	(.L_55 - .L_54)
.L_54:
        /*0004*/ 	.word	0x00000082


	//----- nvinfo : EIATTR_KPARAM_INFO
	.align		4
.L_55:
        /*0008*/ 	.byte	0x04, 0x17
        /*000a*/ 	.short	(.L_57 - .L_56)
.L_56:
        /*000c*/ 	.word	0x00000000
        /*0010*/ 	.short	0x000c
        /*0012*/ 	.short	0x003c
        /*0014*/ 	.byte	0x00, 0xf0, 0x11, 0x00


	//----- nvinfo : EIATTR_KPARAM_INFO
	.align		4
.L_57:
        /*0018*/ 	.byte	0x04, 0x17
        /*001a*/ 	.short	(.L_59 - .L_58)
.L_58:
        /*001c*/ 	.word	0x00000000
        /*0020*/ 	.short	0x000b
        /*0022*/ 	.short	0x0038
        /*0024*/ 	.byte	0x00, 0xf0, 0x11, 0x00


	//----- nvinfo : EIATTR_KPARAM_INFO
	.align		4
.L_59:
        /*0028*/ 	.byte	0x04, 0x17
        /*002a*/ 	.short	(.L_61 - .L_60)
.L_60:
        /*002c*/ 	.word	0x00000000
        /*0030*/ 	.short	0x000a
        /*0032*/ 	.short	0x0034
        /*0034*/ 	.byte	0x00, 0xf0, 0x11, 0x00


	//----- nvinfo : EIATTR_KPARAM_INFO
	.align		4
.L_61:
        /*0038*/ 	.byte	0x04, 0x17
        /*003a*/ 	.short	(.L_63 - .L_62)
.L_62:
        /*003c*/ 	.word	0x00000000
        /*0040*/ 	.short	0x0009
        /*0042*/ 	.short	0x0030
        /*0044*/ 	.byte	0x00, 0xf0, 0x11, 0x00


	//----- nvinfo : EIATTR_KPARAM_INFO
	.align		4
.L_63:
        /*0048*/ 	.byte	0x04, 0x17
        /*004a*/ 	.short	(.L_65 - .L_64)
.L_64:
        /*004c*/ 	.word	0x00000000
        /*0050*/ 	.short	0x0008
        /*0052*/ 	.short	0x002c
        /*0054*/ 	.byte	0x00, 0xf0, 0x11, 0x00


	//----- nvinfo : EIATTR_KPARAM_INFO
	.align		4
.L_65:
        /*0058*/ 	.byte	0x04, 0x17
        /*005a*/ 	.short	(.L_67 - .L_66)
.L_66:
        /*005c*/ 	.word	0x00000000
        /*0060*/ 	.short	0x0007
        /*0062*/ 	.short	0x0028
        /*0064*/ 	.byte	0x00, 0xf0, 0x11, 0x00


	//----- nvinfo : EIATTR_KPARAM_INFO
	.align		4
.L_67:
        /*0068*/ 	.byte	0x04, 0x17
        /*006a*/ 	.short	(.L_69 - .L_68)
.L_68:
        /*006c*/ 	.word	0x00000000
        /*0070*/ 	.short	0x0006
        /*0072*/ 	.short	0x0024
        /*0074*/ 	.byte	0x00, 0xf0, 0x11, 0x00


	//----- nvinfo : EIATTR_KPARAM_INFO
	.align		4
.L_69:
        /*0078*/ 	.byte	0x04, 0x17
        /*007a*/ 	.short	(.L_71 - .L_70)
.L_70:
        /*007c*/ 	.word	0x00000000
        /*0080*/ 	.short	0x0005
        /*0082*/ 	.short	0x0020
        /*0084*/ 	.byte	0x00, 0xf0, 0x11, 0x00


	//----- nvinfo : EIATTR_KPARAM_INFO
	.align		4
.L_71:
        /*0088*/ 	.byte	0x04, 0x17
        /*008a*/ 	.short	(.L_73 - .L_72)
.L_72:
        /*008c*/ 	.word	0x00000000
        /*0090*/ 	.short	0x0004
        /*0092*/ 	.short	0x001c
        /*0094*/ 	.byte	0x00, 0xf0, 0x11, 0x00


	//----- nvinfo : EIATTR_KPARAM_INFO
	.align		4
.L_73:
        /*0098*/ 	.byte	0x04, 0x17
        /*009a*/ 	.short	(.L_75 - .L_74)
.L_74:
        /*009c*/ 	.word	0x00000000
        /*00a0*/ 	.short	0x0003
        /*00a2*/ 	.short	0x0018
        /*00a4*/ 	.byte	0x00, 0xf0, 0x11, 0x00


	//----- nvinfo : EIATTR_KPARAM_INFO
	.align		4
.L_75:
        /*00a8*/ 	.byte	0x04, 0x17
        /*00aa*/ 	.short	(.L_77 - .L_76)
.L_76:
        /*00ac*/ 	.word	0x00000000
        /*00b0*/ 	.short	0x0002
        /*00b2*/ 	.short	0x0010
        /*00b4*/ 	.byte	0x00, 0xf5, 0x21, 0x00


	//----- nvinfo : EIATTR_KPARAM_INFO
	.align		4
.L_77:
        /*00b8*/ 	.byte	0x04, 0x17
        /*00ba*/ 	.short	(.L_79 - .L_78)
.L_78:
        /*00bc*/ 	.word	0x00000000
        /*00c0*/ 	.short	0x0001
        /*00c2*/ 	.short	0x0008
        /*00c4*/ 	.byte	0x00, 0xf5, 0x21, 0x00


	//----- nvinfo : EIATTR_KPARAM_INFO
	.align		4
.L_79:
        /*00c8*/ 	.byte	0x04, 0x17
        /*00ca*/ 	.short	(.L_81 - .L_80)
.L_80:
        /*00cc*/ 	.word	0x00000000
        /*00d0*/ 	.short	0x0000
        /*00d2*/ 	.short	0x0000
        /*00d4*/ 	.byte	0x00, 0xf5, 0x21, 0x00


	//----- nvinfo : EIATTR_SPARSE_MMA_MASK
	.align		4
.L_81:
        /*00d8*/ 	.byte	0x03, 0x50
        /*00da*/ 	.short	0x0000


	//----- nvinfo : EIATTR_WMMA_USED
	.align		4
        /*00dc*/ 	.byte	0x01, 0x2b
	.zero		2


	//----- nvinfo : EIATTR_MAXREG_COUNT
	.align		4
        /*00e0*/ 	.byte	0x03, 0x1b
        /*00e2*/ 	.short	0x00ff


	//----- nvinfo : EIATTR_MERCURY_ISA_VERSION
	.align		4
        /*00e4*/ 	.byte	0x03, 0x5f
        /*00e6*/ 	.short	0x0101


	//----- nvinfo : EIATTR_COOP_GROUP_MASK_REGIDS
	.align		4
        /*00e8*/ 	.byte	0x04, 0x29
        /*00ea*/ 	.short	(.L_83 - .L_82)


	//   ....[0]....
.L_82:
        /*00ec*/ 	.word	0xffffffff


	//----- nvinfo : EIATTR_COOP_GROUP_INSTR_OFFSETS
	.align		4
.L_83:
        /*00f0*/ 	.byte	0x04, 0x28
        /*00f2*/ 	.short	(.L_85 - .L_84)


	//   ....[0]....
.L_84:
        /*00f4*/ 	.word	0x00001440


	//----- nvinfo : EIATTR_VRC_CTA_INIT_COUNT
	.align		4
.L_85:
        /*00f8*/ 	.byte	0x02, 0x4a
	.zero		1
	.zero		1


	//----- nvinfo : EIATTR_EXIT_INSTR_OFFSETS
	.align		4
        /*00fc*/ 	.byte	0x04, 0x1c
        /*00fe*/ 	.short	(.L_87 - .L_86)


	//   ....[0]....
.L_86:
        /*0100*/ 	.word	0x00000080


	//   ....[1]....
        /*0104*/ 	.word	0x000035b0


	//   ....[2]....
        /*0108*/ 	.word	0x00003600


	//----- nvinfo : EIATTR_MAX_THREADS
	.align		4
.L_87:
        /*010c*/ 	.byte	0x04, 0x05
        /*010e*/ 	.short	(.L_89 - .L_88)
.L_88:
        /*0110*/ 	.word	0x00000080
        /*0114*/ 	.word	0x00000001
        /*0118*/ 	.word	0x00000001


	//----- nvinfo : EIATTR_CRS_STACK_SIZE
	.align		4
.L_89:
        /*011c*/ 	.byte	0x04, 0x1e
        /*011e*/ 	.short	(.L_91 - .L_90)
.L_90:
        /*0120*/ 	.word	0x00000000


	//----- nvinfo : EIATTR_CBANK_PARAM_SIZE
	.align		4
.L_91:
        /*0124*/ 	.byte	0x03, 0x19
        /*0126*/ 	.short	0x0040


	//----- nvinfo : EIATTR_PARAM_CBANK
	.align		4
        /*0128*/ 	.byte	0x04, 0x0a
        /*012a*/ 	.short	(.L_93 - .L_92)
	.align		4
.L_92:
        /*012c*/ 	.word	index@(.nv.constant0._Z25dotBasedInteractFwdKernelILj4ELj128ELj2ELj8ELj136ELj40ELj32ELj5ELj16ELj4EEvPK6__halfS2_PS0_jjjjjjjjjj)
        /*0130*/ 	.short	0x0380
        /*0132*/ 	.short	0x0040


	//----- nvinfo : EIATTR_SW_WAR
	.align		4
.L_93:
        /*0134*/ 	.byte	0x04, 0x36
        /*0136*/ 	.short	(.L_95 - .L_94)
.L_94:
        /*0138*/ 	.word	0x00000008
.L_95:


//--------------------- .nv.callgraph             --------------------------
	.section	.nv.callgraph,"",@"SHT_CUDA_CALLGRAPH"
	.align	4
	.sectionentsize	8
	.align		4
        /*0000*/ 	.word	0x00000000
	.align		4
        /*0004*/ 	.word	0xffffffff
	.align		4
        /*0008*/ 	.word	0x00000000
	.align		4
        /*000c*/ 	.word	0xfffffffe
	.align		4
        /*0010*/ 	.word	0x00000000
	.align		4
        /*0014*/ 	.word	0xfffffffd
	.align		4
        /*0018*/ 	.word	0x00000000
	.align		4
        /*001c*/ 	.word	0xfffffffc


//--------------------- .text._Z35dotBasedInteractFwdKernelNonAlignedILj4ELj128ELj2ELj8ELj136ELj40ELj32ELj5ELj16ELj4EEvPK6__halfS2_PS0_jjjjjjjjjj --------------------------
	.section	.text._Z35dotBasedInteractFwdKernelNonAlignedILj4ELj128ELj2ELj8ELj136ELj40ELj32ELj5ELj16ELj4EEvPK6__halfS2_PS0_jjjjjjjjjj,"ax",@progbits
	.align	128
        .global         _Z35dotBasedInteractFwdKernelNonAlignedILj4ELj128ELj2ELj8ELj136ELj40ELj32ELj5ELj16ELj4EEvPK6__halfS2_PS0_jjjjjjjjjj
        .type           _Z35dotBasedInteractFwdKernelNonAlignedILj4ELj128ELj2ELj8ELj136ELj40ELj32ELj5ELj16ELj4EEvPK6__halfS2_PS0_jjjjjjjjjj,@function
        .size           _Z35dotBasedInteractFwdKernelNonAlignedILj4ELj128ELj2ELj8ELj136ELj40ELj32ELj5ELj16ELj4EEvPK6__halfS2_PS0_jjjjjjjjjj,(.L_x_96 - _Z35dotBasedInteractFwdKernelNonAlignedILj4ELj128ELj2ELj8ELj136ELj40ELj32ELj5ELj16ELj4EEvPK6__halfS2_PS0_jjjjjjjjjj)
        .other          _Z35dotBasedInteractFwdKernelNonAlignedILj4ELj128ELj2ELj8ELj136ELj40ELj32ELj5ELj16ELj4EEvPK6__halfS2_PS0_jjjjjjjjjj,@"STO_CUDA_ENTRY STV_DEFAULT"
_Z35dotBasedInteractFwdKernelNonAlignedILj4ELj128ELj2ELj8ELj136ELj40ELj32ELj5ELj16ELj4EEvPK6__halfS2_PS0_jjjjjjjjjj:
.text._Z35dotBasedInteractFwdKernelNonAlignedILj4ELj128ELj2ELj8ELj136ELj40ELj32ELj5ELj16ELj4EEvPK6__halfS2_PS0_jjjjjjjjjj:
[----:B------:R-:W-:Y:S01]  /*0000*/  LDC R1, c[0x0][0x37c] ;  /* 0x0000df00ff017b82 */ /* 0x000fe20000000800 */
[----:B------:R-:W0:Y:S07]  /*0010*/  S2R R9, SR_TID.X ;  /* 0x0000000000097919 */ /* 0x000e2e0000002100 */
[----:B------:R-:W1:Y:S01]  /*0020*/  S2UR UR4, SR_CTAID.X ;  /* 0x00000000000479c3 */ /* 0x000e620000002500 */
[----:B------:R-:W2:Y:S01]  /*0030*/  LDCU UR5, c[0x0][0x398] ;  /* 0x00007300ff0577ac */ /* 0x000ea20008000800 */
[----:B-1----:R-:W-:Y:S01]  /*0040*/  USHF.L.U32 UR4, UR4, 0x2, URZ ;  /* 0x0000000204047899 */ /* 0x002fe200080006ff */
[----:B0-----:R-:W-:-:S05]  /*0050*/  SHF.R.U32.HI R3, RZ, 0x5, R9 ;  /* 0x00000005ff037819 */ /* 0x001fca0000011609 */
[----:B------:R-:W-:-:S04]  /*0060*/  LOP3.LUT R13, R3, UR4, RZ, 0xfc, !PT ;  /* 0x00000004030d7c12 */ /* 0x000fc8000f8efcff */
[----:B--2---:R-:W-:-:S13]  /*0070*/  ISETP.GE.U32.AND P0, PT, R13, UR5, PT ;  /* 0x000000050d007c0c */ /* 0x004fda000bf06070 */
[----:B------:R-:W-:Y:S05]  /*0080*/  @P0 EXIT ;  /* 0x000000000000094d */ /* 0x000fea0003800000 */
[----:B------:R-:W0:Y:S01]  /*0090*/  LDCU UR6, c[0x0][0x39c] ;  /* 0x00007380ff0677ac */ /* 0x000e220008000800 */
[----:B------:R-:W1:Y:S01]  /*00a0*/  S2R R12, SR_CgaCtaId ;  /* 0x00000000000c7919 */ /* 0x000e620000008800 */
[----:B------:R-:W2:Y:S01]  /*00b0*/  LDC.64 R10, c[0x0][0x380] ;  /* 0x0000e000ff0a7b82 */ /* 0x000ea20000000a00 */
[----:B------:R-:W-:Y:S01]  /*00c0*/  MOV R5, 0x400 ;  /* 0x0000040000057802 */ /* 0x000fe20000000f00 */
[----:B------:R-:W3:Y:S01]  /*00d0*/  LDCU UR5, c[0x0][0x3a0] ;  /* 0x00007400ff0577ac */ /* 0x000ee20008000800 */
[----:B------:R-:W4:Y:S05]  /*00e0*/  LDCU UR4, c[0x0][0x3ac] ;  /* 0x00007580ff0477ac */ /* 0x000f2a0008000800 */
[----:B------:R-:W5:Y:S01]  /*00f0*/  LDC.64 R6, c[0x0][0x388] ;  /* 0x0000e200ff067b82 */ /* 0x000f620000000a00 */
[----:B0-----:R-:W-:Y:S01]  /*0100*/  IMAD.U32 R0, RZ, RZ, UR6 ;  /* 0x00000006ff007e24 */ /* 0x001fe2000f8e00ff */
[----:B------:R-:W0:Y:S01]  /*0110*/  LDCU.64 UR6, c[0x0][0x358] ;  /* 0x00006b00ff0677ac */ /* 0x000e220008000a00 */
[----:B---3--:R-:W-:-:S03]  /*0120*/  IMAD.U32 R4, RZ, RZ, UR5 ;  /* 0x00000005ff047e24 */ /* 0x008fc6000f8e00ff */
[C---:B------:R-:W-:Y:S01]  /*0130*/  ISETP.NE.AND P0, PT, R0.reuse, RZ, PT ;  /* 0x000000ff0000720c */ /* 0x040fe20003f05270 */
[----:B------:R-:W-:Y:S02]  /*0140*/  VIADD R2, R0, 0xffffffff ;  /* 0xffffffff00027836 */ /* 0x000fe40000000000 */
[----:B------:R-:W-:Y:S02]  /*0150*/  IMAD R15, R13, R4, RZ ;  /* 0x000000040d0f7224 */ /* 0x000fe400078e02ff */
[----:B----4-:R-:W-:Y:S02]  /*0160*/  IMAD R8, R3, UR4, RZ ;  /* 0x0000000403087c24 */ /* 0x010fe4000f8e02ff */
[C---:B------:R-:W-:Y:S02]  /*0170*/  IMAD R3, R15.reuse, R2, RZ ;  /* 0x000000020f037224 */ /* 0x040fe400078e02ff */
[----:B------:R-:W-:Y:S01]  /*0180*/  IMAD.SHL.U32 R8, R8, 0x2, RZ ;  /* 0x0000000208087824 */ /* 0x000fe200078e00ff */
[----:B-1----:R-:W-:Y:S01]  /*0190*/  LEA R5, R12, R5, 0x18 ;  /* 0x000000050c057211 */ /* 0x002fe200078ec0ff */
[----:B--2---:R-:W-:Y:S01]  /*01a0*/  IMAD.WIDE.U32 R10, R15, 0x2, R10 ;  /* 0x000000020f0a7825 */ /* 0x004fe200078e000a */
[----:B------:R-:W-:-:S03]  /*01b0*/  LOP3.LUT R15, R9, 0x1f, RZ, 0xc0, !PT ;  /* 0x0000001f090f7812 */ /* 0x000fc600078ec0ff */
[----:B-----5:R-:W-:-:S04]  /*01c0*/  IMAD.WIDE.U32 R6, R3, 0x2, R6 ;  /* 0x0000000203067825 */ /* 0x020fc800078e0006 */
[----:B------:R-:W-:Y:S01]  /*01d0*/  IMAD.IADD R3, R8, 0x1, R5 ;  /* 0x0000000108037824 */ /* 0x000fe200078e0205 */
[----:B0-----:R-:W-:Y:S06]  /*01e0*/  @!P0 BRA `(.L_x_0) ;  /* 0x00000008004c8947 */ /* 0x001fec0003800000 */
[----:B------:R-:W-:Y:S01]  /*01f0*/  LOP3.LUT R17, RZ, R15, RZ, 0x33, !PT ;  /* 0x0000000fff117212 */ /* 0x000fe200078e33ff */
[----:B------:R-:W-:Y:S01]  /*0200*/  VIADD R19, R3, 0x80 ;  /* 0x0000008003137836 */ /* 0x000fe20000000000 */
[----:B------:R-:W-:Y:S01]  /*0210*/  LOP3.LUT R14, R15, 0x20, RZ, 0xfc, !PT ;  /* 0x000000200f0e7812 */ /* 0x000fe200078efcff */
[----:B------:R-:W-:Y:S01]  /*0220*/  IMAD.MOV.U32 R20, RZ, RZ, RZ ;  /* 0x000000ffff147224 */ /* 0x000fe200078e00ff */
[----:B------:R-:W-:Y:S02]  /*0230*/  IADD3 R12, PT, PT, R17, R4, RZ ;  /* 0x00000004110c7210 */ /* 0x000fe40007ffe0ff */
[C---:B------:R-:W-:Y:S02]  /*0240*/  LOP3.LUT R18, R15.reuse, 0x40, RZ, 0xfc, !PT ;  /* 0x000000400f127812 */ /* 0x040fe400078efcff */
[----:B------:R-:W-:Y:S02]  /*0250*/  LOP3.LUT R24, R15, 0x60, RZ, 0xfc, !PT ;  /* 0x000000600f187812 */ /* 0x000fe400078efcff */
[----:B------:R-:W-:-:S07]  /*0260*/  LOP3.LUT R26, R12, 0x60, RZ, 0xc0, !PT ;  /* 0x000000600c1a7812 */ /* 0x000fce00078ec0ff */
.L_x_10:
[----:B0-----:R-:W0:Y:S01]  /*0270*/  LDC R4, c[0x0][0x3a0] ;  /* 0x0000e800ff047b82 */ /* 0x001e220000000800 */
[----:B------:R-:W-:Y:S01]  /*0280*/  BSSY.RECONVERGENT B0, `(.L_x_1) ;  /* 0x0000081000007945 */ /* 0x000fe20003800200 */
[----:B0-----:R-:W-:-:S13]  /*0290*/  ISETP.GE.U32.AND P0, PT, R15, R4, PT ;  /* 0x000000040f00720c */ /* 0x001fda0003f06070 */
[----:B------:R-:W-:Y:S05]  /*02a0*/  @P0 BRA `(.L_x_2) ;  /* 0x0000000400f80947 */ /* 0x000fea0003800000 */
[----:B------:R-:W-:Y:S01]  /*02b0*/  ISETP.NE.AND P0, PT, R26, 0x60, PT ;  /* 0x000000601a00780c */ /* 0x000fe20003f05270 */
[----:B------:R-:W-:Y:S01]  /*02c0*/  BSSY.RECONVERGENT B1, `(.L_x_3) ;  /* 0x0000013000017945 */ /* 0x000fe20003800200 */
[----:B------:R-:W-:Y:S01]  /*02d0*/  ISETP.GE.U32.AND P1, PT, R12, 0x60, PT ;  /* 0x000000600c00780c */ /* 0x000fe20003f26070 */
[----:B------:R-:W-:-:S10]  /*02e0*/  IMAD.MOV.U32 R21, RZ, RZ, R15 ;  /* 0x000000ffff157224 */ /* 0x000fd400078e000f */
[----:B------:R-:W-:Y:S05]  /*02f0*/  @!P0 BRA `(.L_x_4) ;  /* 0x00000000003c8947 */ /* 0x000fea0003800000 */
[----:B------:R-:W-:-:S05]  /*0300*/  IMAD.WIDE.U32 R16, R15, 0x2, R10 ;  /* 0x000000020f107825 */ /* 0x000fca00078e000a */
[----:B------:R-:W2:Y:S01]  /*0310*/  LDG.E.U16.CONSTANT R22, desc[UR6][R16.64] ;  /* 0x0000000610167981 */ /* 0x000ea2000c1e9500 */
[----:B------:R-:W-:Y:S01]  /*0320*/  IMAD R0, R20, 0x88, R15 ;  /* 0x0000008814007824 */ /* 0x000fe200078e020f */
[----:B------:R-:W-:Y:S01]  /*0330*/  ISETP.NE.AND P0, PT, R26, RZ, PT ;  /* 0x000000ff1a00720c */ /* 0x000fe20003f05270 */
[----:B------:R-:W-:Y:S02]  /*0340*/  IMAD.MOV.U32 R21, RZ, RZ, R14 ;  /* 0x000000ffff157224 */ /* 0x000fe400078e000e */
[----:B------:R-:W-:-:S05]  /*0350*/  IMAD R23, R0, 0x2, R3 ;  /* 0x0000000200177824 */ /* 0x000fca00078e0203 */
[----:B--2---:R0:W-:Y:S05]  /*0360*/  STS.U16 [R23], R22 ;  /* 0x0000001617007388 */ /* 0x0041ea0000000400 */
[----:B------:R-:W-:Y:S05]  /*0370*/  @!P0 BRA `(.L_x_4) ;  /* 0x00000000001c8947 */ /* 0x000fea0003800000 */
[----:B------:R-:W-:Y:S01]  /*0380*/  ISETP.NE.AND P0, PT, R26, 0x20, PT ;  /* 0x000000201a00780c */ /* 0x000fe20003f05270 */
[----:B------:R-:W2:-:S12]  /*0390*/  LDG.E.U16.CONSTANT R0, desc[UR6][R16.64+0x40] ;  /* 0x0000400610007981 */ /* 0x000e98000c1e9500 */
[----:B0-----:R-:W3:Y:S01]  /*03a0*/  @P0 LDG.E.U16.CONSTANT R22, desc[UR6][R16.64+0x80] ;  /* 0x0000800610160981 */ /* 0x001ee2000c1e9500 */
[----:B------:R-:W-:Y:S01]  /*03b0*/  MOV R21, R18 ;  /* 0x0000001200157202 */ /* 0x000fe20000000f00 */
[----:B------:R-:W-:Y:S02]  /*03c0*/  @P0 IMAD.MOV.U32 R21, RZ, RZ, R24 ;  /* 0x000000ffff150224 */ /* 0x000fe400078e0018 */
[----:B--2---:R1:W-:Y:S04]  /*03d0*/  STS.U16 [R23+0x40], R0 ;  /* 0x0000400017007388 */ /* 0x0043e80000000400 */
[----:B---3--:R1:W-:Y:S02]  /*03e0*/  @P0 STS.U16 [R23+0x80], R22 ;  /* 0x0000801617000388 */ /* 0x0083e40000000400 */
.L_x_4:
[----:B------:R-:W-:Y:S05]  /*03f0*/  BSYNC.RECONVERGENT B1 ;  /* 0x0000000000017941 */ /* 0x000fea0003800200 */
.L_x_3:
[----:B------:R-:W-:Y:S05]  /*0400*/  @!P1 BRA `(.L_x_2) ;  /* 0x0000000400a09947 */ /* 0x000fea0003800000 */
[C---:B------:R-:W-:Y:S01]  /*0410*/  IMAD.WIDE.U32 R16, R21.reuse, 0x2, R10 ;  /* 0x0000000215107825 */ /* 0x040fe200078e000a */
[----:B------:R-:W-:Y:S02]  /*0420*/  ISETP.GE.U32.AND P2, PT, R21, R4, PT ;  /* 0x000000041500720c */ /* 0x000fe40003f46070 */
[----:B------:R-:W-:-:S05]  /*0430*/  IADD3 R16, P0, PT, R16, 0x80, RZ ;  /* 0x0000008010107810 */ /* 0x000fca0007f1e0ff */
[----:B------:R-:W-:-:S06]  /*0440*/  IMAD.X R17, RZ, RZ, R17, P0 ;  /* 0x000000ffff117224 */ /* 0x000fcc00000e0611 */
[----:B01----:R-:W2:Y:S04]  /*0450*/  @P2 LDG.E.U16.CONSTANT R23, desc[UR6][R16.64+-0x80] ;  /* 0xffff800610172981 */ /* 0x003ea8000c1e9500 */
[----:B------:R-:W3:Y:S04]  /*0460*/  @P2 LDG.E.U16.CONSTANT R25, desc[UR6][R16.64+-0x40] ;  /* 0xffffc00610192981 */ /* 0x000ee8000c1e9500 */
[----:B------:R-:W4:Y:S04]  /*0470*/  @P2 LDG.E.U16.CONSTANT R27, desc[UR6][R16.64] ;  /* 0x00000006101b2981 */ /* 0x000f28000c1e9500 */
[----:B------:R0:W5:Y:S01]  /*0480*/  @P2 LDG.E.U16.CONSTANT R29, desc[UR6][R16.64+0x40] ;  /* 0x00004006101d2981 */ /* 0x000162000c1e9500 */
[----:B------:R-:W-:Y:S01]  /*0490*/  IMAD R0, R20, 0x88, R21 ;  /* 0x0000008814007824 */ /* 0x000fe200078e0215 */
[----:B------:R-:W-:Y:S01]  /*04a0*/  @P2 IADD3 R28, P3, PT, R16, 0x100, RZ ;  /* 0x00000100101c2810 */ /* 0x000fe20007f7e0ff */
[----:B------:R-:W-:Y:S01]  /*04b0*/  @P2 VIADD R21, R21, 0x80 ;  /* 0x0000008015152836 */ /* 0x000fe20000000000 */
[----:B------:R-:W-:Y:S01]  /*04c0*/  BSSY.RECONVERGENT B1, `(.L_x_5) ;  /* 0x0000037000017945 */ /* 0x000fe20003800200 */
[----:B------:R-:W-:Y:S01]  /*04d0*/  IMAD.U32 R0, R0, 0x2, R19 ;  /* 0x0000000200007824 */ /* 0x000fe200078e0013 */
[----:B------:R-:W-:Y:S01]  /*04e0*/  @P2 IADD3.X R31, PT, PT, RZ, R17, RZ, P3, !PT ;  /* 0x00000011ff1f2210 */ /* 0x000fe20001ffe4ff */
[----:B------:R-:W-:Y:S01]  /*04f0*/  IMAD.IADD R22, R4, 0x1, -R21 ;  /* 0x0000000104167824 */ /* 0x000fe200078e0a15 */
[----:B------:R-:W-:Y:S01]  /*0500*/  ISETP.GE.U32.AND P0, PT, R21, R4, PT ;  /* 0x000000041500720c */ /* 0x000fe20003f06070 */
[----:B0-----:R-:W-:-:S03]  /*0510*/  @P2 IMAD.MOV.U32 R16, RZ, RZ, R28 ;  /* 0x000000ffff102224 */ /* 0x001fc600078e001c */
[----:B------:R-:W-:Y:S01]  /*0520*/  ISETP.LE.U32.OR P1, PT, R22, 0x180, P0 ;  /* 0x000001801600780c */ /* 0x000fe20000723470 */
[----:B------:R-:W-:Y:S01]  /*0530*/  @P2 IMAD.MOV.U32 R17, RZ, RZ, R31 ;  /* 0x000000ffff112224 */ /* 0x000fe200078e001f */
[----:B------:R-:W-:Y:S01]  /*0540*/  PLOP3.LUT P0, PT, P2, PT, PT, 0x8, 0x80 ;  /* 0x000000000080781c */ /* 0x000fe2000170e170 */
[----:B--2---:R-:W-:Y:S04]  /*0550*/  @P2 STS.U16 [R0+-0x80], R23 ;  /* 0xffff801700002388 */ /* 0x004fe80000000400 */
[----:B---3--:R-:W-:Y:S04]  /*0560*/  @P2 STS.U16 [R0+-0x40], R25 ;  /* 0xffffc01900002388 */ /* 0x008fe80000000400 */
[----:B----4-:R-:W-:Y:S04]  /*0570*/  @P2 STS.U16 [R0], R27 ;  /* 0x0000001b00002388 */ /* 0x010fe80000000400 */
[----:B-----5:R0:W-:Y:S02]  /*0580*/  @P2 STS.U16 [R0+0x40], R29 ;  /* 0x0000401d00002388 */ /* 0x0201e40000000400 */
[----:B0-----:R-:W-:Y:S01]  /*0590*/  @P2 VIADD R0, R0, 0x100 ;  /* 0x0000010000002836 */ /* 0x001fe20000000000 */
[----:B------:R-:W-:Y:S06]  /*05a0*/  @P1 BRA `(.L_x_6) ;  /* 0x0000000000a01947 */ /* 0x000fec0003800000 */
[----:B------:R-:W-:Y:S01]  /*05b0*/  PLOP3.LUT P0, PT, PT, PT, PT, 0x8, 0x80 ;  /* 0x000000000080781c */ /* 0x000fe20003f0e170 */
[----:B------:R-:W-:-:S12]  /*05c0*/  VIADD R22, R4, 0xfffffe80 ;  /* 0xfffffe8004167836 */ /* 0x000fd80000000000 */
.L_x_7:
[----:B------:R-:W2:Y:S04]  /*05d0*/  LDG.E.U16.CONSTANT R23, desc[UR6][R16.64+-0x80] ;  /* 0xffff800610177981 */ /* 0x000ea8000c1e9500 */
[----:B------:R-:W3:Y:S04]  /*05e0*/  LDG.E.U16.CONSTANT R25, desc[UR6][R16.64+-0x40] ;  /* 0xffffc00610197981 */ /* 0x000ee8000c1e9500 */
[----:B------:R-:W4:Y:S04]  /*05f0*/  LDG.E.U16.CONSTANT R27, desc[UR6][R16.64] ;  /* 0x00000006101b7981 */ /* 0x000f28000c1e9500 */
[----:B------:R-:W5:Y:S04]  /*0600*/  LDG.E.U16.CONSTANT R29, desc[UR6][R16.64+0x40] ;  /* 0x00004006101d7981 */ /* 0x000f68000c1e9500 */
        /* <DEDUP_REMOVED lines=11> */
[----:B------:R0:W5:Y:S01]  /*06c0*/  LDG.E.U16.CONSTANT R53, desc[UR6][R16.64+0x340] ;  /* 0x0003400610357981 */ /* 0x000162000c1e9500 */
[----:B------:R-:W-:-:S05]  /*06d0*/  VIADD R21, R21, 0x200 ;  /* 0x0000020015157836 */ /* 0x000fca0000000000 */
[----:B------:R-:W-:Y:S02]  /*06e0*/  ISETP.GE.U32.AND P1, PT, R21, R22, PT ;  /* 0x000000161500720c */ /* 0x000fe40003f26070 */
[----:B0-----:R-:W-:-:S04]  /*06f0*/  IADD3 R16, P2, PT, R16, 0x400, RZ ;  /* 0x0000040010107810 */ /* 0x001fc80007f5e0ff */
[----:B------:R-:W-:Y:S01]  /*0700*/  IADD3.X R17, PT, PT, RZ, R17, RZ, P2, !PT ;  /* 0x00000011ff117210 */ /* 0x000fe200017fe4ff */
[----:B--2---:R-:W-:Y:S04]  /*0710*/  STS.U16 [R0+-0x80], R23 ;  /* 0xffff801700007388 */ /* 0x004fe80000000400 */
[----:B---3--:R-:W-:Y:S04]  /*0720*/  STS.U16 [R0+-0x40], R25 ;  /* 0xffffc01900007388 */ /* 0x008fe80000000400 */
[----:B----4-:R-:W-:Y:S04]  /*0730*/  STS.U16 [R0], R27 ;  /* 0x0000001b00007388 */ /* 0x010fe80000000400 */
[----:B-----5:R-:W-:Y:S04]  /*0740*/  STS.U16 [R0+0x40], R29 ;  /* 0x0000401d00007388 */ /* 0x020fe80000000400 */
[----:B------:R-:W-:Y:S04]  /*0750*/  STS.U16 [R0+0x80], R31 ;  /* 0x0000801f00007388 */ /* 0x000fe80000000400 */
        /* <DEDUP_REMOVED lines=10> */
[----:B------:R0:W-:Y:S02]  /*0800*/  STS.U16 [R0+0x340], R53 ;  /* 0x0003403500007388 */ /* 0x0001e40000000400 */
[----:B0-----:R-:W-:Y:S01]  /*0810*/  VIADD R0, R0, 0x400 ;  /* 0x0000040000007836 */ /* 0x001fe20000000000 */
[----:B------:R-:W-:Y:S06]  /*0820*/  @!P1 BRA `(.L_x_7) ;  /* 0xfffffffc00689947 */ /* 0x000fec000383ffff */
.L_x_6:
[----:B------:R-:W-:Y:S05]  /*0830*/  BSYNC.RECONVERGENT B1 ;  /* 0x0000000000017941 */ /* 0x000fea0003800200 */
.L_x_5:
[----:B------:R-:W-:Y:S01]  /*0840*/  IMAD.IADD R22, R4, 0x1, -R21 ;  /* 0x0000000104167824 */ /* 0x000fe200078e0a15 */
[----:B------:R-:W-:Y:S01]  /*0850*/  ISETP.GE.U32.AND P1, PT, R21, R4, PT ;  /* 0x000000041500720c */ /* 0x000fe20003f26070 */
[----:B------:R-:W-:Y:S03]  /*0860*/  BSSY.RECONVERGENT B1, `(.L_x_8) ;  /* 0x0000018000017945 */ /* 0x000fe60003800200 */
[----:B------:R-:W-:-:S13]  /*0870*/  ISETP.LE.U32.OR P1, PT, R22, 0x80, P1 ;  /* 0x000000801600780c */ /* 0x000fda0000f23470 */
[----:B------:R-:W-:Y:S05]  /*0880*/  @P1 BRA `(.L_x_9) ;  /* 0x0000000000541947 */ /* 0x000fea0003800000 */
[----:B------:R-:W2:Y:S04]  /*0890*/  LDG.E.U16.CONSTANT R31, desc[UR6][R16.64+-0x80] ;  /* 0xffff8006101f7981 */ /* 0x000ea8000c1e9500 */
[----:B------:R-:W3:Y:S04]  /*08a0*/  LDG.E.U16.CONSTANT R33, desc[UR6][R16.64+-0x40] ;  /* 0xffffc00610217981 */ /* 0x000ee8000c1e9500 */
[----:B------:R-:W4:Y:S04]  /*08b0*/  LDG.E.U16.CONSTANT R35, desc[UR6][R16.64] ;  /* 0x0000000610237981 */ /* 0x000f28000c1e9500 */
[----:B------:R-:W5:Y:S04]  /*08c0*/  LDG.E.U16.CONSTANT R37, desc[UR6][R16.64+0x40] ;  /* 0x0000400610257981 */ /* 0x000f68000c1e9500 */
[----:B------:R-:W5:Y:S04]  /*08d0*/  LDG.E.U16.CONSTANT R23, desc[UR6][R16.64+0x80] ;  /* 0x0000800610177981 */ /* 0x000f68000c1e9500 */
[----:B------:R-:W5:Y:S04]  /*08e0*/  LDG.E.U16.CONSTANT R25, desc[UR6][R16.64+0xc0] ;  /* 0x0000c00610197981 */ /* 0x000f68000c1e9500 */
[----:B------:R-:W5:Y:S04]  /*08f0*/  LDG.E.U16.CONSTANT R27, desc[UR6][R16.64+0x100] ;  /* 0x00010006101b7981 */ /* 0x000f68000c1e9500 */
[----:B------:R0:W5:Y:S01]  /*0900*/  LDG.E.U16.CONSTANT R29, desc[UR6][R16.64+0x140] ;  /* 0x00014006101d7981 */ /* 0x000162000c1e9500 */
[----:B------:R-:W-:Y:S01]  /*0910*/  PLOP3.LUT P0, PT, PT, PT, PT, 0x8, 0x80 ;  /* 0x000000000080781c */ /* 0x000fe20003f0e170 */
[----:B------:R-:W-:Y:S01]  /*0920*/  VIADD R21, R21, 0x100 ;  /* 0x0000010015157836 */ /* 0x000fe20000000000 */
[----:B0-----:R-:W-:-:S05]  /*0930*/  IADD3 R16, P1, PT, R16, 0x200, RZ ;  /* 0x0000020010107810 */ /* 0x001fca0007f3e0ff */
[----:B------:R-:W-:Y:S01]  /*0940*/  IMAD.X R17, RZ, RZ, R17, P1 ;  /* 0x000000ffff117224 */ /* 0x000fe200008e0611 */
[----:B--2---:R-:W-:Y:S04]  /*0950*/  STS.U16 [R0+-0x80], R31 ;  /* 0xffff801f00007388 */ /* 0x004fe80000000400 */
[----:B---3--:R-:W-:Y:S04]  /*0960*/  STS.U16 [R0+-0x40], R33 ;  /* 0xffffc02100007388 */ /* 0x008fe80000000400 */
[----:B----4-:R-:W-:Y:S04]  /*0970*/  STS.U16 [R0], R35 ;  /* 0x0000002300007388 */ /* 0x010fe80000000400 */
[----:B-----5:R-:W-:Y:S04]  /*0980*/  STS.U16 [R0+0x40], R37 ;  /* 0x0000402500007388 */ /* 0x020fe80000000400 */
[----:B------:R-:W-:Y:S04]  /*0990*/  STS.U16 [R0+0x80], R23 ;  /* 0x0000801700007388 */ /* 0x000fe80000000400 */
[----:B------:R-:W-:Y:S04]  /*09a0*/  STS.U16 [R0+0xc0], R25 ;  /* 0x0000c01900007388 */ /* 0x000fe80000000400 */
[----:B------:R-:W-:Y:S04]  /*09b0*/  STS.U16 [R0+0x100], R27 ;  /* 0x0001001b00007388 */ /* 0x000fe80000000400 */
[----:B------:R0:W-:Y:S02]  /*09c0*/  STS.U16 [R0+0x140], R29 ;  /* 0x0001401d00007388 */ /* 0x0001e40000000400 */
[----:B0-----:R-:W-:-:S07]  /*09d0*/  VIADD R0, R0, 0x200 ;  /* 0x0000020000007836 */ /* 0x001fce0000000000 */
.L_x_9:
[----:B------:R-:W-:Y:S05]  /*09e0*/  BSYNC.RECONVERGENT B1 ;  /* 0x0000000000017941 */ /* 0x000fea0003800200 */
.L_x_8:
[----:B------:R-:W-:-:S13]  /*09f0*/  ISETP.LT.U32.OR P0, PT, R21, R4, P0 ;  /* 0x000000041500720c */ /* 0x000fda0000701470 */
[----:B------:R-:W-:Y:S05]  /*0a00*/  @!P0 BRA `(.L_x_2) ;  /* 0x0000000000208947 */ /* 0x000fea0003800000 */
[----:B------:R-:W2:Y:S04]  /*0a10*/  LDG.E.U16.CONSTANT R21, desc[UR6][R16.64+-0x80] ;  /* 0xffff800610157981 */ /* 0x000ea8000c1e9500 */
[----:B------:R-:W3:Y:S04]  /*0a20*/  LDG.E.U16.CONSTANT R23, desc[UR6][R16.64+-0x40] ;  /* 0xffffc00610177981 */ /* 0x000ee8000c1e9500 */
[----:B------:R-:W4:Y:S04]  /*0a30*/  LDG.E.U16.CONSTANT R25, desc[UR6][R16.64] ;  /* 0x0000000610197981 */ /* 0x000f28000c1e9500 */
[----:B------:R-:W5:Y:S04]  /*0a40*/  LDG.E.U16.CONSTANT R27, desc[UR6][R16.64+0x40] ;  /* 0x00004006101b7981 */ /* 0x000f68000c1e9500 */
[----:B--2---:R2:W-:Y:S04]  /*0a50*/  STS.U16 [R0+-0x80], R21 ;  /* 0xffff801500007388 */ /* 0x0045e80000000400 */
[----:B---3--:R2:W-:Y:S04]  /*0a60*/  STS.U16 [R0+-0x40], R23 ;  /* 0xffffc01700007388 */ /* 0x0085e80000000400 */
[----:B----4-:R2:W-:Y:S04]  /*0a70*/  STS.U16 [R0], R25 ;  /* 0x0000001900007388 */ /* 0x0105e80000000400 */
[----:B-----5:R2:W-:Y:S02]  /*0a80*/  STS.U16 [R0+0x40], R27 ;  /* 0x0000401b00007388 */ /* 0x0205e40000000400 */
.L_x_2:
[----:B------:R-:W-:Y:S05]  /*0a90*/  BSYNC.RECONVERGENT B0 ;  /* 0x0000000000007941 */ /* 0x000fea0003800200 */
.L_x_1:
[----:B-12---:R-:W1:Y:S01]  /*0aa0*/  LDC R0, c[0x0][0x39c] ;  /* 0x0000e700ff007b82 */ /* 0x006e620000000800 */
[----:B------:R-:W-:Y:S01]  /*0ab0*/  ISETP.NE.AND P0, PT, R20, RZ, PT ;  /* 0x000000ff1400720c */ /* 0x000fe20003f05270 */
[----:B------:R-:W-:Y:S01]  /*0ac0*/  IMAD.WIDE.U32 R10, R4, 0x2, R10 ;  /* 0x00000002040a7825 */ /* 0x000fe200078e000a */
[----:B------:R-:W-:Y:S02]  /*0ad0*/  IADD3 R20, PT, PT, R20, 0x1, RZ ;  /* 0x0000000114147810 */ /* 0x000fe40007ffe0ff */
[----:B------:R-:W-:Y:S02]  /*0ae0*/  SEL R10, R6, R10, !P0 ;  /* 0x0000000a060a7207 */ /* 0x000fe40004000000 */
[----:B------:R-:W-:Y:S02]  /*0af0*/  SEL R11, R7, R11, !P0 ;  /* 0x0000000b070b7207 */ /* 0x000fe40004000000 */
[----:B-1----:R-:W-:-:S13]  /*0b00*/  ISETP.NE.AND P1, PT, R20, R0, PT ;  /* 0x000000001400720c */ /* 0x002fda0003f25270 */
[----:B------:R-:W-:Y:S05]  /*0b10*/  @P1 BRA `(.L_x_10) ;  /* 0xfffffff400d41947 */ /* 0x000fea000383ffff */
.L_x_0:
[----:B------:R-:W1:Y:S01]  /*0b20*/  LDCU UR4, c[0x0][0x3a8] ;  /* 0x00007500ff0477ac */ /* 0x000e620008000800 */
[----:B------:R-:W-:Y:S01]  /*0b30*/  IMAD.IADD R7, R15, 0x1, R4 ;  /* 0x000000010f077824 */ /* 0x000fe200078e0204 */
[----:B------:R-:W-:Y:S01]  /*0b40*/  ISETP.NE.AND P1, PT, R0, RZ, PT ;  /* 0x000000ff0000720c */ /* 0x000fe20003f25270 */
[----:B------:R-:W-:Y:S03]  /*0b50*/  BSSY.RECONVERGENT B0, `(.L_x_11) ;  /* 0x0000030000007945 */ /* 0x000fe60003800200 */
[----:B-1----:R-:W-:-:S13]  /*0b60*/  ISETP.GE.U32.OR P0, PT, R7, UR4, !P1 ;  /* 0x0000000407007c0c */ /* 0x002fda000cf06470 */
[----:B------:R-:W-:Y:S05]  /*0b70*/  @P0 BRA `(.L_x_12) ;  /* 0x0000000000b40947 */ /* 0x000fea0003800000 */
[----:B------:R-:W-:Y:S01]  /*0b80*/  ISETP.GE.U32.AND P0, PT, R2, 0x7, PT ;  /* 0x000000070200780c */ /* 0x000fe20003f06070 */
[----:B------:R-:W-:Y:S01]  /*0b90*/  IMAD.MOV.U32 R2, RZ, RZ, RZ ;  /* 0x000000ffff027224 */ /* 0x000fe200078e00ff */
[----:B------:R-:W-:-:S04]  /*0ba0*/  LOP3.LUT R11, R0, 0x7, RZ, 0xc0, !PT ;  /* 0x00000007000b7812 */ /* 0x000fc800078ec0ff */
[----:B------:R-:W-:-:S07]  /*0bb0*/  ISETP.NE.AND P2, PT, R11, RZ, PT ;  /* 0x000000ff0b00720c */ /* 0x000fce0003f45270 */
[----:B------:R-:W-:Y:S06]  /*0bc0*/  @!P0 BRA `(.L_x_13) ;  /* 0x0000000000408947 */ /* 0x000fec0003800000 */
[----:B------:R-:W-:Y:S01]  /*0bd0*/  IMAD R6, R7, 0x2, R8 ;  /* 0x0000000207067824 */ /* 0x000fe200078e0208 */
[----:B------:R-:W-:-:S04]  /*0be0*/  LOP3.LUT R2, R0, 0xfffffff8, RZ, 0xc0, !PT ;  /* 0xfffffff800027812 */ /* 0x000fc800078ec0ff */
[----:B------:R-:W-:Y:S01]  /*0bf0*/  IADD3 R10, PT, PT, R6, 0x440, R5 ;  /* 0x00000440060a7810 */ /* 0x000fe20007ffe005 */
[----:B------:R-:W-:-:S07]  /*0c00*/  IMAD.MOV R6, RZ, RZ, -R2 ;  /* 0x000000ffff067224 */ /* 0x000fce00078e0a02 */
.L_x_14:
[----:B------:R-:W-:Y:S01]  /*0c10*/  VIADD R6, R6, 0x8 ;  /* 0x0000000806067836 */ /* 0x000fe20000000000 */
[----:B------:R-:W-:Y:S04]  /*0c20*/  STS.U16 [R10+-0x440], RZ ;  /* 0xfffbc0ff0a007388 */ /* 0x000fe80000000400 */
[----:B------:R-:W-:Y:S01]  /*0c30*/  ISETP.NE.AND P0, PT, R6, RZ, PT ;  /* 0x000000ff0600720c */ /* 0x000fe20003f05270 */
[----:B------:R-:W-:Y:S04]  /*0c40*/  STS.U16 [R10+-0x330], RZ ;  /* 0xfffcd0ff0a007388 */ /* 0x000fe80000000400 */
[----:B------:R-:W-:Y:S04]  /*0c50*/  STS.U16 [R10+-0x220], RZ ;  /* 0xfffde0ff0a007388 */ /* 0x000fe80000000400 */
[----:B------:R-:W-:Y:S04]  /*0c60*/  STS.U16 [R10+-0x110], RZ ;  /* 0xfffef0ff0a007388 */ /* 0x000fe80000000400 */
[----:B------:R-:W-:Y:S04]  /*0c70*/  STS.U16 [R10], RZ ;  /* 0x000000ff0a007388 */ /* 0x000fe80000000400 */
[----:B------:R-:W-:Y:S04]  /*0c80*/  STS.U16 [R10+0x110], RZ ;  /* 0x000110ff0a007388 */ /* 0x000fe80000000400 */
[----:B------:R-:W-:Y:S04]  /*0c90*/  STS.U16 [R10+0x220], RZ ;  /* 0x000220ff0a007388 */ /* 0x000fe80000000400 */
[----:B------:R1:W-:Y:S02]  /*0ca0*/  STS.U16 [R10+0x330], RZ ;  /* 0x000330ff0a007388 */ /* 0x0003e40000000400 */
[----:B-1----:R-:W-:Y:S01]  /*0cb0*/  IADD3 R10, PT, PT, R10, 0x880, RZ ;  /* 0x000008800a0a7810 */ /* 0x002fe20007ffe0ff */
[----:B------:R-:W-:Y:S06]  /*0cc0*/  @P0 BRA `(.L_x_14) ;  /* 0xfffffffc00d00947 */ /* 0x000fec000383ffff */
.L_x_13:
[----:B------:R-:W-:Y:S05]  /*0cd0*/  @!P2 BRA `(.L_x_12) ;  /* 0x00000000005ca947 */ /* 0x000fea0003800000 */
[----:B------:R-:W-:Y:S02]  /*0ce0*/  ISETP.GE.U32.AND P0, PT, R11, 0x4, PT ;  /* 0x000000040b00780c */ /* 0x000fe40003f06070 */
[----:B------:R-:W-:-:S04]  /*0cf0*/  LOP3.LUT R10, R0, 0x3, RZ, 0xc0, !PT ;  /* 0x00000003000a7812 */ /* 0x000fc800078ec0ff */
[----:B------:R-:W-:-:S07]  /*0d00*/  ISETP.NE.AND P2, PT, R10, RZ, PT ;  /* 0x000000ff0a00720c */ /* 0x000fce0003f45270 */
[----:B------:R-:W-:Y:S06]  /*0d10*/  @!P0 BRA `(.L_x_15) ;  /* 0x00000000001c8947 */ /* 0x000fec0003800000 */
[C---:B------:R-:W-:Y:S02]  /*0d20*/  IMAD R6, R2.reuse, 0x88, R7 ;  /* 0x0000008802067824 */ /* 0x040fe400078e0207 */
[----:B------:R-:W-:Y:S02]  /*0d30*/  VIADD R2, R2, 0x4 ;  /* 0x0000000402027836 */ /* 0x000fe40000000000 */
[----:B------:R-:W-:-:S05]  /*0d40*/  IMAD R6, R6, 0x2, R3 ;  /* 0x0000000206067824 */ /* 0x000fca00078e0203 */
[----:B------:R1:W-:Y:S04]  /*0d50*/  STS.U16 [R6], RZ ;  /* 0x000000ff06007388 */ /* 0x0003e80000000400 */
[----:B------:R1:W-:Y:S04]  /*0d60*/  STS.U16 [R6+0x110], RZ ;  /* 0x000110ff06007388 */ /* 0x0003e80000000400 */
[----:B------:R1:W-:Y:S04]  /*0d70*/  STS.U16 [R6+0x220], RZ ;  /* 0x000220ff06007388 */ /* 0x0003e80000000400 */
[----:B------:R1:W-:Y:S02]  /*0d80*/  STS.U16 [R6+0x330], RZ ;  /* 0x000330ff06007388 */ /* 0x0003e40000000400 */
.L_x_15:
[----:B------:R-:W-:Y:S05]  /*0d90*/  @!P2 BRA `(.L_x_12) ;  /* 0x00000000002ca947 */ /* 0x000fea0003800000 */
[----:B------:R-:W-:Y:S02]  /*0da0*/  ISETP.NE.AND P0, PT, R10, 0x1, PT ;  /* 0x000000010a00780c */ /* 0x000fe40003f05270 */
[----:B-1----:R-:W-:-:S04]  /*0db0*/  LOP3.LUT R6, R0, 0x1, RZ, 0xc0, !PT ;  /* 0x0000000100067812 */ /* 0x002fc800078ec0ff */
[----:B------:R-:W-:-:S07]  /*0dc0*/  ISETP.NE.U32.AND P2, PT, R6, 0x1, PT ;  /* 0x000000010600780c */ /* 0x000fce0003f45070 */
[C---:B------:R-:W-:Y:S02]  /*0dd0*/  @P0 IMAD R6, R2.reuse, 0x88, R7 ;  /* 0x0000008802060824 */ /* 0x040fe400078e0207 */
[----:B------:R-:W-:Y:S02]  /*0de0*/  @P0 VIADD R2, R2, 0x2 ;  /* 0x0000000202020836 */ /* 0x000fe40000000000 */
[----:B------:R-:W-:Y:S02]  /*0df0*/  @P0 IMAD R6, R6, 0x2, R3 ;  /* 0x0000000206060824 */ /* 0x000fe400078e0203 */
[----:B------:R-:W-:-:S03]  /*0e00*/  @!P2 IMAD R2, R2, 0x88, R7 ;  /* 0x000000880202a824 */ /* 0x000fc600078e0207 */
[----:B------:R2:W-:Y:S01]  /*0e10*/  @P0 STS.U16 [R6], RZ ;  /* 0x000000ff06000388 */ /* 0x0005e20000000400 */
[----:B------:R-:W-:-:S03]  /*0e20*/  @!P2 IMAD R2, R2, 0x2, R3 ;  /* 0x000000020202a824 */ /* 0x000fc600078e0203 */
[----:B------:R2:W-:Y:S04]  /*0e30*/  @P0 STS.U16 [R6+0x110], RZ ;  /* 0x000110ff06000388 */ /* 0x0005e80000000400 */
[----:B------:R2:W-:Y:S02]  /*0e40*/  @!P2 STS.U16 [R2], RZ ;  /* 0x000000ff0200a388 */ /* 0x0005e40000000400 */
.L_x_12:
[----:B------:R-:W-:Y:S05]  /*0e50*/  BSYNC.RECONVERGENT B0 ;  /* 0x0000000000007941 */ /* 0x000fea0003800200 */
.L_x_11:
[----:B------:R-:W3:Y:S01]  /*0e60*/  LDCU UR5, c[0x0][0x3a4] ;  /* 0x00007480ff0577ac */ /* 0x000ee20008000800 */
[----:B------:R-:W-:Y:S01]  /*0e70*/  BSSY.RECONVERGENT B0, `(.L_x_16) ;  /* 0x0000045000007945 */ /* 0x000fe20003800200 */
[----:B------:R-:W-:Y:S01]  /*0e80*/  USHF.R.U32.HI UR4, URZ, 0x2, UR4 ;  /* 0x00000002ff047899 */ /* 0x000fe20008011604 */
[----:B---3--:R-:W-:-:S05]  /*0e90*/  ISETP.GE.U32.AND P0, PT, R0, UR5, PT ;  /* 0x0000000500007c0c */ /* 0x008fca000bf06070 */
[----:B------:R-:W-:-:S13]  /*0ea0*/  ISETP.GE.U32.OR P0, PT, R15, UR4, P0 ;  /* 0x000000040f007c0c */ /* 0x000fda0008706470 */
[----:B------:R-:W-:Y:S05]  /*0eb0*/  @P0 BRA `(.L_x_17) ;  /* 0x0000000400000947 */ /* 0x000fea0003800000 */
[----:B------:R-:W3:Y:S01]  /*0ec0*/  LDC R11, c[0x0][0x39c] ;  /* 0x0000e700ff0b7b82 */ /* 0x000ee20000000800 */
[C---:B-12---:R-:W-:Y:S02]  /*0ed0*/  IADD3 R6, PT, PT, R0.reuse, -UR5, RZ ;  /* 0x8000000500067c10 */ /* 0x046fe4000fffe0ff */
[----:B------:R-:W-:Y:S02]  /*0ee0*/  IADD3 R2, PT, PT, -R0, UR5, RZ ;  /* 0x0000000500027c10 */ /* 0x000fe4000fffe1ff */
[----:B------:R-:W-:Y:S02]  /*0ef0*/  ISETP.GT.U32.AND P0, PT, R6, -0x8, PT ;  /* 0xfffffff80600780c */ /* 0x000fe40003f04070 */
[----:B------:R-:W-:-:S04]  /*0f00*/  LOP3.LUT R12, R2, 0x7, RZ, 0xc0, !PT ;  /* 0x00000007020c7812 */ /* 0x000fc800078ec0ff */
[----:B------:R-:W-:Y:S01]  /*0f10*/  ISETP.NE.AND P2, PT, R12, RZ, PT ;  /* 0x000000ff0c00720c */ /* 0x000fe20003f45270 */
[----:B---3--:R-:W-:-:S06]  /*0f20*/  IMAD.MOV.U32 R6, RZ, RZ, R11 ;  /* 0x000000ffff067224 */ /* 0x008fcc00078e000b */
[----:B------:R-:W-:Y:S06]  /*0f30*/  @P0 BRA `(.L_x_18) ;  /* 0x00000000006c0947 */ /* 0x000fec0003800000 */
[----:B------:R-:W-:Y:S01]  /*0f40*/  IMAD R6, R0, 0x110, R8 ;  /* 0x0000011000067824 */ /* 0x000fe200078e0208 */
[----:B------:R-:W-:-:S03]  /*0f50*/  LOP3.LUT R7, R2, 0xfffffff8, RZ, 0xc0, !PT ;  /* 0xfffffff802077812 */ /* 0x000fc600078ec0ff */
[----:B------:R-:W-:Y:S02]  /*0f60*/  IMAD R10, R15, 0x8, R6 ;  /* 0x000000080f0a7824 */ /* 0x000fe400078e0206 */
[----:B------:R-:W-:Y:S02]  /*0f70*/  IMAD.MOV.U32 R6, RZ, RZ, R11 ;  /* 0x000000ffff067224 */ /* 0x000fe400078e000b */
[----:B------:R-:W-:Y:S01]  /*0f80*/  IMAD.MOV R7, RZ, RZ, -R7 ;  /* 0x000000ffff077224 */ /* 0x000fe200078e0a07 */
[----:B------:R-:W-:-:S07]  /*0f90*/  IADD3 R10, PT, PT, R10, 0x440, R5 ;  /* 0x000004400a0a7810 */ /* 0x000fce0007ffe005 */
.L_x_19:
[----:B------:R-:W-:Y:S01]  /*0fa0*/  VIADD R7, R7, 0x8 ;  /* 0x0000000807077836 */ /* 0x000fe20000000000 */
[----:B------:R-:W-:Y:S01]  /*0fb0*/  STS [R10+-0x440], RZ ;  /* 0xfffbc0ff0a007388 */ /* 0x000fe20000000800 */
[----:B------:R-:W-:-:S03]  /*0fc0*/  IADD3 R6, PT, PT, R6, 0x8, RZ ;  /* 0x0000000806067810 */ /* 0x000fc60007ffe0ff */
[----:B------:R-:W-:Y:S01]  /*0fd0*/  ISETP.NE.AND P0, PT, R7, RZ, PT ;  /* 0x000000ff0700720c */ /* 0x000fe20003f05270 */
[----:B------:R-:W-:Y:S04]  /*0fe0*/  STS [R10+-0x43c], RZ ;  /* 0xfffbc4ff0a007388 */ /* 0x000fe80000000800 */
[----:B------:R-:W-:Y:S04]  /*0ff0*/  STS [R10+-0x330], RZ ;  /* 0xfffcd0ff0a007388 */ /* 0x000fe80000000800 */
[----:B------:R-:W-:Y:S04]  /*1000*/  STS [R10+-0x32c], RZ ;  /* 0xfffcd4ff0a007388 */ /* 0x000fe80000000800 */
[----:B------:R-:W-:Y:S04]  /*1010*/  STS [R10+-0x220], RZ ;  /* 0xfffde0ff0a007388 */ /* 0x000fe80000000800 */
[----:B------:R-:W-:Y:S04]  /*1020*/  STS [R10+-0x21c], RZ ;  /* 0xfffde4ff0a007388 */ /* 0x000fe80000000800 */
[----:B------:R-:W-:Y:S04]  /*1030*/  STS [R10+-0x110], RZ ;  /* 0xfffef0ff0a007388 */ /* 0x000fe80000000800 */
[----:B------:R-:W-:Y:S04]  /*1040*/  STS [R10+-0x10c], RZ ;  /* 0xfffef4ff0a007388 */ /* 0x000fe80000000800 */
[----:B------:R-:W-:Y:S04]  /*1050*/  STS [R10], RZ ;  /* 0x000000ff0a007388 */ /* 0x000fe80000000800 */
[----:B------:R-:W-:Y:S04]  /*1060*/  STS [R10+0x4], RZ ;  /* 0x000004ff0a007388 */ /* 0x000fe80000000800 */
[----:B------:R-:W-:Y:S04]  /*1070*/  STS [R10+0x110], RZ ;  /* 0x000110ff0a007388 */ /* 0x000fe80000000800 */
[----:B------:R-:W-:Y:S04]  /*1080*/  STS [R10+0x114], RZ ;  /* 0x000114ff0a007388 */ /* 0x000fe80000000800 */
[----:B------:R-:W-:Y:S04]  /*1090*/  STS [R10+0x220], RZ ;  /* 0x000220ff0a007388 */ /* 0x000fe80000000800 */
[----:B------:R-:W-:Y:S04]  /*10a0*/  STS [R10+0x224], RZ ;  /* 0x000224ff0a007388 */ /* 0x000fe80000000800 */
[----:B------:R-:W-:Y:S04]  /*10b0*/  STS [R10+0x330], RZ ;  /* 0x000330ff0a007388 */ /* 0x000fe80000000800 */
[----:B------:R1:W-:Y:S02]  /*10c0*/  STS [R10+0x334], RZ ;  /* 0x000334ff0a007388 */ /* 0x0003e40000000800 */
[----:B-1----:R-:W-:Y:S01]  /*10d0*/  VIADD R10, R10, 0x880 ;  /* 0x000008800a0a7836 */ /* 0x002fe20000000000 */
[----:B------:R-:W-:Y:S06]  /*10e0*/  @P0 BRA `(.L_x_19) ;  /* 0xfffffffc00ac0947 */ /* 0x000fec000383ffff */
.L_x_18:
[----:B------:R-:W-:Y:S05]  /*10f0*/  @!P2 BRA `(.L_x_17) ;  /* 0x000000000070a947 */ /* 0x000fea0003800000 */
[----:B------:R-:W-:Y:S01]  /*1100*/  ISETP.GE.U32.AND P0, PT, R12, 0x4, PT ;  /* 0x000000040c00780c */ /* 0x000fe20003f06070 */
[----:B------:R-:W-:Y:S01]  /*1110*/  IMAD R7, R15, 0x8, R3 ;  /* 0x000000080f077824 */ /* 0x000fe200078e0203 */
[----:B------:R-:W-:-:S04]  /*1120*/  LOP3.LUT R11, R2, 0x3, RZ, 0xc0, !PT ;  /* 0x00000003020b7812 */ /* 0x000fc800078ec0ff */
[----:B------:R-:W-:-:S07]  /*1130*/  ISETP.NE.AND P2, PT, R11, RZ, PT ;  /* 0x000000ff0b00720c */ /* 0x000fce0003f45270 */
[----:B------:R-:W-:Y:S06]  /*1140*/  @!P0 BRA `(.L_x_20) ;  /* 0x0000000000288947 */ /* 0x000fec0003800000 */
[C---:B------:R-:W-:Y:S02]  /*1150*/  IMAD R10, R6.reuse, 0x110, R7 ;  /* 0x00000110060a7824 */ /* 0x040fe400078e0207 */
[----:B------:R-:W-:-:S03]  /*1160*/  VIADD R6, R6, 0x4 ;  /* 0x0000000406067836 */ /* 0x000fc60000000000 */
[----:B------:R1:W-:Y:S04]  /*1170*/  STS [R10], RZ ;  /* 0x000000ff0a007388 */ /* 0x0003e80000000800 */
[----:B------:R1:W-:Y:S04]  /*1180*/  STS [R10+0x4], RZ ;  /* 0x000004ff0a007388 */ /* 0x0003e80000000800 */
[----:B------:R1:W-:Y:S04]  /*1190*/  STS [R10+0x110], RZ ;  /* 0x000110ff0a007388 */ /* 0x0003e80000000800 */
[----:B------:R1:W-:Y:S04]  /*11a0*/  STS [R10+0x114], RZ ;  /* 0x000114ff0a007388 */ /* 0x0003e80000000800 */
[----:B------:R1:W-:Y:S04]  /*11b0*/  STS [R10+0x220], RZ ;  /* 0x000220ff0a007388 */ /* 0x0003e80000000800 */
[----:B------:R1:W-:Y:S04]  /*11c0*/  STS [R10+0x224], RZ ;  /* 0x000224ff0a007388 */ /* 0x0003e80000000800 */
[----:B------:R1:W-:Y:S04]  /*11d0*/  STS [R10+0x330], RZ ;  /* 0x000330ff0a007388 */ /* 0x0003e80000000800 */
[----:B------:R1:W-:Y:S02]  /*11e0*/  STS [R10+0x334], RZ ;  /* 0x000334ff0a007388 */ /* 0x0003e40000000800 */
.L_x_20:
[----:B------:R-:W-:Y:S05]  /*11f0*/  @!P2 BRA `(.L_x_17) ;  /* 0x000000000030a947 */ /* 0x000fea0003800000 */
[----:B------:R-:W-:Y:S02]  /*1200*/  ISETP.NE.AND P0, PT, R11, 0x1, PT ;  /* 0x000000010b00780c */ /* 0x000fe40003f05270 */
[----:B------:R-:W-:-:S04]  /*1210*/  LOP3.LUT R2, R2, 0x1, RZ, 0xc0, !PT ;  /* 0x0000000102027812 */ /* 0x000fc800078ec0ff */
[----:B------:R-:W-:-:S07]  /*1220*/  ISETP.NE.U32.AND P2, PT, R2, 0x1, PT ;  /* 0x000000010200780c */ /* 0x000fce0003f45070 */
[C---:B------:R-:W-:Y:S02]  /*1230*/  @P0 IMAD R2, R6.reuse, 0x110, R7 ;  /* 0x0000011006020824 */ /* 0x040fe400078e0207 */
[----:B------:R-:W-:-:S03]  /*1240*/  @P0 VIADD R6, R6, 0x2 ;  /* 0x0000000206060836 */ /* 0x000fc60000000000 */
[----:B------:R3:W-:Y:S01]  /*1250*/  @P0 STS [R2], RZ ;  /* 0x000000ff02000388 */ /* 0x0007e20000000800 */
[----:B------:R-:W-:-:S03]  /*1260*/  @!P2 IMAD R6, R6, 0x110, R7 ;  /* 0x000001100606a824 */ /* 0x000fc600078e0207 */
[----:B------:R3:W-:Y:S04]  /*1270*/  @P0 STS [R2+0x4], RZ ;  /* 0x000004ff02000388 */ /* 0x0007e80000000800 */
[----:B------:R3:W-:Y:S04]  /*1280*/  @P0 STS [R2+0x110], RZ ;  /* 0x000110ff02000388 */ /* 0x0007e80000000800 */
[----:B------:R3:W-:Y:S04]  /*1290*/  @P0 STS [R2+0x114], RZ ;  /* 0x000114ff02000388 */ /* 0x0007e80000000800 */
[----:B------:R3:W-:Y:S04]  /*12a0*/  @!P2 STS [R6], RZ ;  /* 0x000000ff0600a388 */ /* 0x0007e80000000800 */
[----:B------:R3:W-:Y:S02]  /*12b0*/  @!P2 STS [R6+0x4], RZ ;  /* 0x000004ff0600a388 */ /* 0x0007e40000000800 */
.L_x_17:
[----:B------:R-:W-:Y:S05]  /*12c0*/  BSYNC.RECONVERGENT B0 ;  /* 0x0000000000007941 */ /* 0x000fea0003800200 */
.L_x_16:
[----:B------:R-:W2:Y:S01]  /*12d0*/  LDCU UR4, c[0x0][0x3b4] ;  /* 0x00007680ff0477ac */ /* 0x000ea20008000800 */
[----:B------:R-:W-:Y:S01]  /*12e0*/  ISETP.GE.U32.AND P0, PT, R15, R4, PT ;  /* 0x000000040f00720c */ /* 0x000fe20003f06070 */
[----:B------:R-:W-:Y:S01]  /*12f0*/  BSSY.RECONVERGENT B0, `(.L_x_21) ;  /* 0x0000096000007945 */ /* 0x000fe20003800200 */
[----:B--23--:R-:W-:Y:S01]  /*1300*/  IMAD R2, R13, UR4, RZ ;  /* 0x000000040d027c24 */ /* 0x00cfe2000f8e02ff */
[----:B------:R-:W-:-:S10]  /*1310*/  NOP ;  /* 0x0000000000007918 */ /* 0x000fd40000000000 */
[----:B------:R-:W-:Y:S05]  /*1320*/  @P0 BRA `(.L_x_22) ;  /* 0x0000000800480947 */ /* 0x000fea0003800000 */
[----:B------:R-:W-:Y:S01]  /*1330*/  LOP3.LUT R7, RZ, R15, RZ, 0x33, !PT ;  /* 0x0000000fff077212 */ /* 0x000fe200078e33ff */
[----:B------:R-:W-:Y:S04]  /*1340*/  BSSY.RECONVERGENT B1, `(.L_x_23) ;  /* 0x000001d000017945 */ /* 0x000fe80003800200 */
[----:B-1----:R-:W-:-:S05]  /*1350*/  IMAD.IADD R10, R7, 0x1, R4 ;  /* 0x00000001070a7824 */ /* 0x002fca00078e0204 */
[C---:B------:R-:W-:Y:S02]  /*1360*/  LOP3.LUT R6, R10.reuse, 0x60, RZ, 0xc0, !PT ;  /* 0x000000600a067812 */ /* 0x040fe400078ec0ff */
[----:B------:R-:W-:Y:S02]  /*1370*/  ISETP.GE.U32.AND P0, PT, R10, 0x60, PT ;  /* 0x000000600a00780c */ /* 0x000fe40003f06070 */
[----:B------:R-:W-:-:S13]  /*1380*/  ISETP.NE.AND P2, PT, R6, 0x60, PT ;  /* 0x000000600600780c */ /* 0x000fda0003f45270 */
[----:B------:R-:W-:Y:S05]  /*1390*/  @!P2 BRA `(.L_x_24) ;  /* 0x00000000005ca947 */ /* 0x000fea0003800000 */
[----:B------:R-:W1:Y:S01]  /*13a0*/  LDCU.64 UR4, c[0x0][0x390] ;  /* 0x00007200ff0477ac */ /* 0x000e620008000a00 */
[----:B------:R-:W-:Y:S01]  /*13b0*/  IMAD.WIDE.U32 R6, R15, 0x2, RZ ;  /* 0x000000020f067825 */ /* 0x000fe200078e00ff */
[----:B------:R-:W-:-:S04]  /*13c0*/  LEA.HI R10, R10, 0x1, RZ, 0x1b ;  /* 0x000000010a0a7811 */ /* 0x000fc800078fd8ff */
[----:B------:R-:W-:Y:S01]  /*13d0*/  SHF.L.U32 R11, R10, 0x5, RZ ;  /* 0x000000050a0b7819 */ /* 0x000fe200000006ff */
[----:B------:R-:W-:Y:S01]  /*13e0*/  IMAD.WIDE.U32 R6, R2, 0x2, R6 ;  /* 0x0000000202067825 */ /* 0x000fe200078e0006 */
[----:B------:R-:W-:Y:S02]  /*13f0*/  LOP3.LUT R10, R10, 0x3, RZ, 0xc0, !PT ;  /* 0x000000030a0a7812 */ /* 0x000fe400078ec0ff */
[----:B------:R-:W-:-:S03]  /*1400*/  LOP3.LUT R12, R11, 0x60, RZ, 0xc0, !PT ;  /* 0x000000600b0c7812 */ /* 0x000fc600078ec0ff */
[----:B------:R-:W-:Y:S01]  /*1410*/  IMAD.MOV R10, RZ, RZ, -R10 ;  /* 0x000000ffff0a7224 */ /* 0x000fe200078e0a0a */
[----:B-1----:R-:W-:Y:S01]  /*1420*/  IADD3 R13, P2, PT, R6, UR4, RZ ;  /* 0x00000004060d7c10 */ /* 0x002fe2000ff5e0ff */
[----:B------:R-:W-:Y:S01]  /*1430*/  IMAD R6, R15, 0x2, R8 ;  /* 0x000000020f067824 */ /* 0x000fe200078e0208 */
[----:B------:R-:W-:Y:S02]  /*1440*/  LOP3.LUT R15, R12, 0x1f, R9, 0xf8, !PT ;  /* 0x0000001f0c0f7812 */ /* 0x000fe400078ef809 */
[----:B------:R-:W-:Y:S01]  /*1450*/  IADD3.X R12, PT, PT, R7, UR5, RZ, P2, !PT ;  /* 0x00000005070c7c10 */ /* 0x000fe200097fe4ff */
[----:B------:R-:W-:-:S08]  /*1460*/  IMAD.IADD R9, R5, 0x1, R6 ;  /* 0x0000000105097824 */ /* 0x000fd000078e0206 */
.L_x_25:
[----:B-1----:R1:W2:Y:S01]  /*1470*/  LDS.U16 R11, [R9] ;  /* 0x00000000090b7984 */ /* 0x0022a20000000400 */
[----:B------:R-:W-:Y:S01]  /*1480*/  IMAD.MOV.U32 R6, RZ, RZ, R13 ;  /* 0x000000ffff067224 */ /* 0x000fe200078e000d */
[----:B------:R-:W-:Y:S01]  /*1490*/  IADD3 R10, PT, PT, R10, 0x1, RZ ;  /* 0x000000010a0a7810 */ /* 0x000fe20007ffe0ff */
[--C-:B------:R-:W-:Y:S01]  /*14a0*/  IMAD.MOV.U32 R7, RZ, RZ, R12.reuse ;  /* 0x000000ffff077224 */ /* 0x100fe200078e000c */
[----:B------:R-:W-:Y:S02]  /*14b0*/  IADD3 R13, P3, PT, R13, 0x40, RZ ;  /* 0x000000400d0d7810 */ /* 0x000fe40007f7e0ff */
[----:B------:R-:W-:Y:S01]  /*14c0*/  ISETP.NE.AND P2, PT, R10, RZ, PT ;  /* 0x000000ff0a00720c */ /* 0x000fe20003f45270 */
[----:B-1----:R-:W-:Y:S02]  /*14d0*/  VIADD R9, R9, 0x40 ;  /* 0x0000004009097836 */ /* 0x002fe40000000000 */
[----:B------:R-:W-:Y:S01]  /*14e0*/  IMAD.X R12, RZ, RZ, R12, P3 ;  /* 0x000000ffff0c7224 */ /* 0x000fe200018e060c */
[----:B--2---:R1:W-:Y:S09]  /*14f0*/  STG.E.U16 desc[UR6][R6.64], R11 ;  /* 0x0000000b06007986 */ /* 0x0043f2000c101506 */
[----:B------:R-:W-:Y:S05]  /*1500*/  @P2 BRA `(.L_x_25) ;  /* 0xfffffffc00d82947 */ /* 0x000fea000383ffff */
.L_x_24:
[----:B------:R-:W-:Y:S05]  /*1510*/  BSYNC.RECONVERGENT B1 ;  /* 0x0000000000017941 */ /* 0x000fea0003800200 */
.L_x_23:
[----:B------:R-:W-:Y:S05]  /*1520*/  @!P0 BRA `(.L_x_22) ;  /* 0x0000000400c88947 */ /* 0x000fea0003800000 */
[----:B------:R-:W2:Y:S01]  /*1530*/  LDCU.64 UR4, c[0x0][0x390] ;  /* 0x00007200ff0477ac */ /* 0x000ea20008000a00 */
[----:B-1----:R-:W-:Y:S01]  /*1540*/  IMAD.WIDE.U32 R6, R2, 0x2, RZ ;  /* 0x0000000202067825 */ /* 0x002fe200078e00ff */
[C---:B------:R-:W-:Y:S01]  /*1550*/  ISETP.GE.U32.AND P2, PT, R15.reuse, R4, PT ;  /* 0x000000040f00720c */ /* 0x040fe20003f46070 */
[----:B------:R-:W-:Y:S02]  /*1560*/  BSSY.RECONVERGENT B1, `(.L_x_26) ;  /* 0x0000018000017945 */ /* 0x000fe40003800200 */
[C---:B------:R-:W-:Y:S02]  /*1570*/  IMAD R8, R15.reuse, 0x2, R8 ;  /* 0x000000020f087824 */ /* 0x040fe400078e0208 */
[----:B------:R-:W-:-:S03]  /*1580*/  IMAD.WIDE.U32 R6, R15, 0x2, R6 ;  /* 0x000000020f067825 */ /* 0x000fc600078e0006 */
[----:B------:R-:W-:Y:S02]  /*1590*/  IADD3 R5, PT, PT, R8, 0x80, R5 ;  /* 0x0000008008057810 */ /* 0x000fe40007ffe005 */
[----:B--2---:R-:W-:-:S04]  /*15a0*/  IADD3 R6, P0, PT, R6, UR4, RZ ;  /* 0x0000000406067c10 */ /* 0x004fc8000ff1e0ff */
[----:B------:R-:W-:-:S04]  /*15b0*/  IADD3 R6, P3, PT, R6, 0x80, RZ ;  /* 0x0000008006067810 */ /* 0x000fc80007f7e0ff */
[----:B------:R-:W-:Y:S02]  /*15c0*/  IADD3.X R7, PT, PT, RZ, UR5, R7, P3, P0 ;  /* 0x00000005ff077c10 */ /* 0x000fe40009fe0407 */
[----:B------:R-:W-:Y:S01]  /*15d0*/  PLOP3.LUT P0, PT, PT, PT, PT, 0x80, 0x8 ;  /* 0x000000000008781c */ /* 0x000fe20003f0f070 */
[----:B------:R-:W-:-:S12]  /*15e0*/  @!P2 BRA `(.L_x_27) ;  /* 0x00000000003ca947 */ /* 0x000fd80003800000 */
[----:B------:R-:W1:Y:S01]  /*15f0*/  LDS.U16 R9, [R5+-0x80] ;  /* 0xffff800005097984 */ /* 0x000e620000000400 */
[----:B------:R-:W-:Y:S01]  /*1600*/  IADD3 R8, P2, PT, R6, 0x100, RZ ;  /* 0x0000010006087810 */ /* 0x000fe20007f5e0ff */
[----:B------:R-:W-:Y:S01]  /*1610*/  VIADD R15, R15, 0x80 ;  /* 0x000000800f0f7836 */ /* 0x000fe20000000000 */
[----:B------:R-:W-:Y:S01]  /*1620*/  PLOP3.LUT P0, PT, PT, PT, PT, 0x8, 0x80 ;  /* 0x000000000080781c */ /* 0x000fe20003f0e170 */
[----:B------:R-:W2:Y:S02]  /*1630*/  LDS.U16 R11, [R5+-0x40] ;  /* 0xffffc000050b7984 */ /* 0x000ea40000000400 */
[----:B------:R-:W-:Y:S02]  /*1640*/  IMAD.X R19, RZ, RZ, R7, P2 ;  /* 0x000000ffff137224 */ /* 0x000fe400010e0607 */
[----:B------:R-:W3:Y:S04]  /*1650*/  LDS.U16 R13, [R5] ;  /* 0x00000000050d7984 */ /* 0x000ee80000000400 */
[----:B------:R4:W5:Y:S02]  /*1660*/  LDS.U16 R17, [R5+0x40] ;  /* 0x0000400005117984 */ /* 0x0009640000000400 */
[----:B----4-:R-:W-:-:S02]  /*1670*/  IADD3 R5, PT, PT, R5, 0x100, RZ ;  /* 0x0000010005057810 */ /* 0x010fc40007ffe0ff */
[----:B-1----:R-:W-:Y:S04]  /*1680*/  STG.E.U16 desc[UR6][R6.64+-0x80], R9 ;  /* 0xffff800906007986 */ /* 0x002fe8000c101506 */
[----:B--2---:R-:W-:Y:S04]  /*1690*/  STG.E.U16 desc[UR6][R6.64+-0x40], R11 ;  /* 0xffffc00b06007986 */ /* 0x004fe8000c101506 */
[----:B---3--:R-:W-:Y:S04]  /*16a0*/  STG.E.U16 desc[UR6][R6.64], R13 ;  /* 0x0000000d06007986 */ /* 0x008fe8000c101506 */
[----:B-----5:R1:W-:Y:S02]  /*16b0*/  STG.E.U16 desc[UR6][R6.64+0x40], R17 ;  /* 0x0000401106007986 */ /* 0x0203e4000c101506 */
[----:B-1----:R-:W-:-:S02]  /*16c0*/  IMAD.MOV.U32 R6, RZ, RZ, R8 ;  /* 0x000000ffff067224 */ /* 0x002fc400078e0008 */
[----:B------:R-:W-:-:S07]  /*16d0*/  IMAD.MOV.U32 R7, RZ, RZ, R19 ;  /* 0x000000ffff077224 */ /* 0x000fce00078e0013 */
.L_x_27:
[----:B------:R-:W-:Y:S05]  /*16e0*/  BSYNC.RECONVERGENT B1 ;  /* 0x0000000000017941 */ /* 0x000fea0003800200 */
.L_x_26:
[----:B------:R-:W-:Y:S01]  /*16f0*/  IMAD.IADD R8, R4, 0x1, -R15 ;  /* 0x0000000104087824 */ /* 0x000fe200078e0a0f */
[----:B------:R-:W-:Y:S01]  /*1700*/  ISETP.GE.U32.AND P2, PT, R15, R4, PT ;  /* 0x000000040f00720c */ /* 0x000fe20003f46070 */
[----:B------:R-:W-:Y:S03]  /*1710*/  BSSY.RECONVERGENT B1, `(.L_x_28) ;  /* 0x000002d000017945 */ /* 0x000fe60003800200 */
[----:B------:R-:W-:-:S13]  /*1720*/  ISETP.LE.U32.OR P2, PT, R8, 0x180, P2 ;  /* 0x000001800800780c */ /* 0x000fda0001743470 */
[----:B------:R-:W-:Y:S05]  /*1730*/  @P2 BRA `(.L_x_29) ;  /* 0x0000000000a82947 */ /* 0x000fea0003800000 */
[----:B------:R-:W-:Y:S01]  /*1740*/  PLOP3.LUT P0, PT, PT, PT, PT, 0x8, 0x80 ;  /* 0x000000000080781c */ /* 0x000fe20003f0e170 */
[----:B------:R-:W-:-:S12]  /*1750*/  VIADD R10, R4, 0xfffffe80 ;  /* 0xfffffe80040a7836 */ /* 0x000fd80000000000 */
.L_x_30:
[----:B------:R-:W1:Y:S01]  /*1760*/  LDS.U16 R9, [R5+-0x80] ;  /* 0xffff800005097984 */ /* 0x000e620000000400 */
[----:B------:R-:W-:Y:S01]  /*1770*/  VIADD R15, R15, 0x200 ;  /* 0x000002000f0f7836 */ /* 0x000fe20000000000 */
[----:B------:R-:W-:Y:S02]  /*1780*/  IADD3 R8, P3, PT, R6, 0x400, RZ ;  /* 0x0000040006087810 */ /* 0x000fe40007f7e0ff */
[----:B------:R-:W2:Y:S02]  /*1790*/  LDS.U16 R11, [R5+-0x40] ;  /* 0xffffc000050b7984 */ /* 0x000ea40000000400 */
[----:B------:R-:W-:Y:S02]  /*17a0*/  ISETP.GE.U32.AND P2, PT, R15, R10, PT ;  /* 0x0000000a0f00720c */ /* 0x000fe40003f46070 */
[----:B------:R-:W3:Y:S04]  /*17b0*/  LDS.U16 R13, [R5] ;  /* 0x00000000050d7984 */ /* 0x000ee80000000400 */
[----:B------:R-:W4:Y:S04]  /*17c0*/  LDS.U16 R17, [R5+0x40] ;  /* 0x0000400005117984 */ /* 0x000f280000000400 */
[----:B------:R-:W5:Y:S04]  /*17d0*/  LDS.U16 R19, [R5+0x80] ;  /* 0x0000800005137984 */ /* 0x000f680000000400 */
[----:B------:R-:W5:Y:S04]  /*17e0*/  LDS.U16 R21, [R5+0xc0] ;  /* 0x0000c00005157984 */ /* 0x000f680000000400 */
[----:B0-----:R-:W0:Y:S04]  /*17f0*/  LDS.U16 R23, [R5+0x100] ;  /* 0x0001000005177984 */ /* 0x001e280000000400 */
[----:B------:R-:W0:Y:S04]  /*1800*/  LDS.U16 R25, [R5+0x140] ;  /* 0x0001400005197984 */ /* 0x000e280000000400 */
[----:B------:R-:W0:Y:S04]  /*1810*/  LDS.U16 R27, [R5+0x180] ;  /* 0x00018000051b7984 */ /* 0x000e280000000400 */
[----:B------:R-:W0:Y:S04]  /*1820*/  LDS.U16 R29, [R5+0x1c0] ;  /* 0x0001c000051d7984 */ /* 0x000e280000000400 */
[----:B------:R-:W0:Y:S04]  /*1830*/  LDS.U16 R31, [R5+0x200] ;  /* 0x00020000051f7984 */ /* 0x000e280000000400 */
[----:B------:R-:W0:Y:S04]  /*1840*/  LDS.U16 R33, [R5+0x240] ;  /* 0x0002400005217984 */ /* 0x000e280000000400 */
[----:B------:R-:W0:Y:S04]  /*1850*/  LDS.U16 R35, [R5+0x280] ;  /* 0x0002800005237984 */ /* 0x000e280000000400 */
[----:B------:R-:W0:Y:S04]  /*1860*/  LDS.U16 R37, [R5+0x2c0] ;  /* 0x0002c00005257984 */ /* 0x000e280000000400 */
[----:B------:R-:W0:Y:S04]  /*1870*/  LDS.U16 R39, [R5+0x300] ;  /* 0x0003000005277984 */ /* 0x000e280000000400 */
[----:B------:R3:W0:Y:S04]  /*1880*/  LDS.U16 R41, [R5+0x340] ;  /* 0x0003400005297984 */ /* 0x0006280000000400 */
[----:B-1----:R1:W-:Y:S04]  /*1890*/  STG.E.U16 desc[UR6][R6.64+-0x80], R9 ;  /* 0xffff800906007986 */ /* 0x0023e8000c101506 */
[----:B--2---:R-:W-:Y:S01]  /*18a0*/  STG.E.U16 desc[UR6][R6.64+-0x40], R11 ;  /* 0xffffc00b06007986 */ /* 0x004fe2000c101506 */
[----:B---3--:R-:W-:-:S03]  /*18b0*/  VIADD R5, R5, 0x400 ;  /* 0x0000040005057836 */ /* 0x008fc60000000000 */
[----:B------:R-:W-:Y:S01]  /*18c0*/  STG.E.U16 desc[UR6][R6.64], R13 ;  /* 0x0000000d06007986 */ /* 0x000fe2000c101506 */
[----:B-1----:R-:W-:-:S03]  /*18d0*/  IADD3.X R9, PT, PT, RZ, R7, RZ, P3, !PT ;  /* 0x00000007ff097210 */ /* 0x002fc60001ffe4ff */
[----:B----4-:R-:W-:Y:S04]  /*18e0*/  STG.E.U16 desc[UR6][R6.64+0x40], R17 ;  /* 0x0000401106007986 */ /* 0x010fe8000c101506 */
[----:B-----5:R-:W-:Y:S04]  /*18f0*/  STG.E.U16 desc[UR6][R6.64+0x80], R19 ;  /* 0x0000801306007986 */ /* 0x020fe8000c101506 */
[----:B------:R-:W-:Y:S04]  /*1900*/  STG.E.U16 desc[UR6][R6.64+0xc0], R21 ;  /* 0x0000c01506007986 */ /* 0x000fe8000c101506 */
[----:B0-----:R-:W-:Y:S04]  /*1910*/  STG.E.U16 desc[UR6][R6.64+0x100], R23 ;  /* 0x0001001706007986 */ /* 0x001fe8000c101506 */
[----:B------:R-:W-:Y:S04]  /*1920*/  STG.E.U16 desc[UR6][R6.64+0x140], R25 ;  /* 0x0001401906007986 */ /* 0x000fe8000c101506 */
[----:B------:R-:W-:Y:S04]  /*1930*/  STG.E.U16 desc[UR6][R6.64+0x180], R27 ;  /* 0x0001801b06007986 */ /* 0x000fe8000c101506 */
[----:B------:R-:W-:Y:S04]  /*1940*/  STG.E.U16 desc[UR6][R6.64+0x1c0], R29 ;  /* 0x0001c01d06007986 */ /* 0x000fe8000c101506 */
[----:B------:R-:W-:Y:S04]  /*1950*/  STG.E.U16 desc[UR6][R6.64+0x200], R31 ;  /* 0x0002001f06007986 */ /* 0x000fe8000c101506 */
[----:B------:R-:W-:Y:S04]  /*1960*/  STG.E.U16 desc[UR6][R6.64+0x240], R33 ;  /* 0x0002402106007986 */ /* 0x000fe8000c101506 */
[----:B------:R-:W-:Y:S04]  /*1970*/  STG.E.U16 desc[UR6][R6.64+0x280], R35 ;  /* 0x0002802306007986 */ /* 0x000fe8000c101506 */
[----:B------:R-:W-:Y:S04]  /*1980*/  STG.E.U16 desc[UR6][R6.64+0x2c0], R37 ;  /* 0x0002c02506007986 */ /* 0x000fe8000c101506 */
[----:B------:R-:W-:Y:S04]  /*1990*/  STG.E.U16 desc[UR6][R6.64+0x300], R39 ;  /* 0x0003002706007986 */ /* 0x000fe8000c101506 */
[----:B------:R0:W-:Y:S02]  /*19a0*/  STG.E.U16 desc[UR6][R6.64+0x340], R41 ;  /* 0x0003402906007986 */ /* 0x0001e4000c101506 */
[----:B0-----:R-:W-:-:S02]  /*19b0*/  IMAD.MOV.U32 R6, RZ, RZ, R8 ;  /* 0x000000ffff067224 */ /* 0x001fc400078e0008 */
[----:B------:R-:W-:Y:S01]  /*19c0*/  IMAD.MOV.U32 R7, RZ, RZ, R9 ;  /* 0x000000ffff077224 */ /* 0x000fe200078e0009 */
[----:B------:R-:W-:Y:S06]  /*19d0*/  @!P2 BRA `(.L_x_30) ;  /* 0xfffffffc0060a947 */ /* 0x000fec000383ffff */
.L_x_29:
[----:B------:R-:W-:Y:S05]  /*19e0*/  BSYNC.RECONVERGENT B1 ;  /* 0x0000000000017941 */ /* 0x000fea0003800200 */
.L_x_28:
[----:B------:R-:W-:Y:S01]  /*19f0*/  IMAD.IADD R8, R4, 0x1, -R15 ;  /* 0x0000000104087824 */ /* 0x000fe200078e0a0f */
[----:B------:R-:W-:Y:S01]  /*1a00*/  ISETP.GE.U32.AND P2, PT, R15, R4, PT ;  /* 0x000000040f00720c */ /* 0x000fe20003f46070 */
[----:B------:R-:W-:Y:S03]  /*1a10*/  BSSY.RECONVERGENT B1, `(.L_x_31) ;  /* 0x000001a000017945 */ /* 0x000fe60003800200 */
[----:B------:R-:W-:-:S13]  /*1a20*/  ISETP.LE.U32.OR P2, PT, R8, 0x80, P2 ;  /* 0x000000800800780c */ /* 0x000fda0001743470 */
[----:B------:R-:W-:Y:S05]  /*1a30*/  @P2 BRA `(.L_x_32) ;  /* 0x00000000005c2947 */ /* 0x000fea0003800000 */
[----:B------:R-:W1:Y:S01]  /*1a40*/  LDS.U16 R9, [R5+-0x80] ;  /* 0xffff800005097984 */ /* 0x000e620000000400 */
[----:B------:R-:W-:Y:S02]  /*1a50*/  IADD3 R8, P2, PT, R6, 0x200, RZ ;  /* 0x0000020006087810 */ /* 0x000fe40007f5e0ff */
[----:B------:R-:W-:Y:S01]  /*1a60*/  PLOP3.LUT P0, PT, PT, PT, PT, 0x8, 0x80 ;  /* 0x000000000080781c */ /* 0x000fe20003f0e170 */
[----:B------:R-:W2:Y:S01]  /*1a70*/  LDS.U16 R11, [R5+-0x40] ;  /* 0xffffc000050b7984 */ /* 0x000ea20000000400 */
[----:B------:R-:W-:Y:S01]  /*1a80*/  IADD3 R15, PT, PT, R15, 0x100, RZ ;  /* 0x000001000f0f7810 */ /* 0x000fe20007ffe0ff */
[----:B------:R-:W-:Y:S02]  /*1a90*/  IMAD.X R27, RZ, RZ, R7, P2 ;  /* 0x000000ffff1b7224 */ /* 0x000fe400010e0607 */
[----:B------:R-:W3:Y:S04]  /*1aa0*/  LDS.U16 R13, [R5] ;  /* 0x00000000050d7984 */ /* 0x000ee80000000400 */
[----:B------:R-:W4:Y:S04]  /*1ab0*/  LDS.U16 R17, [R5+0x40] ;  /* 0x0000400005117984 */ /* 0x000f280000000400 */
[----:B------:R-:W5:Y:S04]  /*1ac0*/  LDS.U16 R19, [R5+0x80] ;  /* 0x0000800005137984 */ /* 0x000f680000000400 */
[----:B------:R-:W5:Y:S04]  /*1ad0*/  LDS.U16 R21, [R5+0xc0] ;  /* 0x0000c00005157984 */ /* 0x000f680000000400 */
[----:B0-----:R-:W0:Y:S04]  /*1ae0*/  LDS.U16 R23, [R5+0x100] ;  /* 0x0001000005177984 */ /* 0x001e280000000400 */
[----:B------:R1:W0:Y:S02]  /*1af0*/  LDS.U16 R25, [R5+0x140] ;  /* 0x0001400005197984 */ /* 0x0002240000000400 */
[----:B-1----:R-:W-:-:S02]  /*1b00*/  VIADD R5, R5, 0x200 ;  /* 0x0000020005057836 */ /* 0x002fc40000000000 */
[----:B------:R-:W-:Y:S04]  /*1b10*/  STG.E.U16 desc[UR6][R6.64+-0x80], R9 ;  /* 0xffff800906007986 */ /* 0x000fe8000c101506 */
[----:B--2---:R-:W-:Y:S04]  /*1b20*/  STG.E.U16 desc[UR6][R6.64+-0x40], R11 ;  /* 0xffffc00b06007986 */ /* 0x004fe8000c101506 */
[----:B---3--:R-:W-:Y:S04]  /*1b30*/  STG.E.U16 desc[UR6][R6.64], R13 ;  /* 0x0000000d06007986 */ /* 0x008fe8000c101506 */
[----:B----4-:R-:W-:Y:S04]  /*1b40*/  STG.E.U16 desc[UR6][R6.64+0x40], R17 ;  /* 0x0000401106007986 */ /* 0x010fe8000c101506 */
[----:B-----5:R-:W-:Y:S04]  /*1b50*/  STG.E.U16 desc[UR6][R6.64+0x80], R19 ;  /* 0x0000801306007986 */ /* 0x020fe8000c101506 */
[----:B------:R-:W-:Y:S04]  /*1b60*/  STG.E.U16 desc[UR6][R6.64+0xc0], R21 ;  /* 0x0000c01506007986 */ /* 0x000fe8000c101506 */
[----:B0-----:R-:W-:Y:S04]  /*1b70*/  STG.E.U16 desc[UR6][R6.64+0x100], R23 ;  /* 0x0001001706007986 */ /* 0x001fe8000c101506 */
[----:B------:R0:W-:Y:S02]  /*1b80*/  STG.E.U16 desc[UR6][R6.64+0x140], R25 ;  /* 0x0001401906007986 */ /* 0x0001e4000c101506 */
[----:B0-----:R-:W-:-:S02]  /*1b90*/  IMAD.MOV.U32 R6, RZ, RZ, R8 ;  /* 0x000000ffff067224 */ /* 0x001fc400078e0008 */
[----:B------:R-:W-:-:S07]  /*1ba0*/  IMAD.MOV.U32 R7, RZ, RZ, R27 ;  /* 0x000000ffff077224 */ /* 0x000fce00078e001b */
.L_x_32:
[----:B------:R-:W-:Y:S05]  /*1bb0*/  BSYNC.RECONVERGENT B1 ;  /* 0x0000000000017941 */ /* 0x000fea0003800200 */
.L_x_31:
[----:B------:R-:W-:-:S13]  /*1bc0*/  ISETP.LT.U32.OR P0, PT, R15, R4, P0 ;  /* 0x000000040f00720c */ /* 0x000fda0000701470 */
[----:B------:R-:W1:Y:S04]  /*1bd0*/  @P0 LDS.U16 R9, [R5+-0x80] ;  /* 0xffff800005090984 */ /* 0x000e680000000400 */
[----:B------:R-:W2:Y:S04]  /*1be0*/  @P0 LDS.U16 R11, [R5+-0x40] ;  /* 0xffffc000050b0984 */ /* 0x000ea80000000400 */
[----:B------:R-:W3:Y:S04]  /*1bf0*/  @P0 LDS.U16 R13, [R5] ;  /* 0x00000000050d0984 */ /* 0x000ee80000000400 */
[----:B------:R-:W4:Y:S04]  /*1c00*/  @P0 LDS.U16 R15, [R5+0x40] ;  /* 0x00004000050f0984 */ /* 0x000f280000000400 */
[----:B-1----:R1:W-:Y:S04]  /*1c10*/  @P0 STG.E.U16 desc[UR6][R6.64+-0x80], R9 ;  /* 0xffff800906000986 */ /* 0x0023e8000c101506 */
[----:B--2---:R1:W-:Y:S04]  /*1c20*/  @P0 STG.E.U16 desc[UR6][R6.64+-0x40], R11 ;  /* 0xffffc00b06000986 */ /* 0x0043e8000c101506 */
[----:B---3--:R1:W-:Y:S04]  /*1c30*/  @P0 STG.E.U16 desc[UR6][R6.64], R13 ;  /* 0x0000000d06000986 */ /* 0x0083e8000c101506 */
[----:B----4-:R1:W-:Y:S02]  /*1c40*/  @P0 STG.E.U16 desc[UR6][R6.64+0x40], R15 ;  /* 0x0000400f06000986 */ /* 0x0103e4000c101506 */
.L_x_22:
[----:B------:R-:W-:Y:S05]  /*1c50*/  BSYNC.RECONVERGENT B0 ;  /* 0x0000000000007941 */ /* 0x000fea0003800200 */
.L_x_21:
[----:B------:R-:W2:Y:S01]  /*1c60*/  LDCU UR5, c[0x0][0x3bc] ;  /* 0x00007780ff0577ac */ /* 0x000ea20008000800 */
[----:B------:R-:W-:Y:S02]  /*1c70*/  CS2R R38, SRZ ;  /* 0x0000000000267805 */ /* 0x000fe4000001ff00 */
[----:B------:R-:W-:Y:S02]  /*1c80*/  CS2R R36, SRZ ;  /* 0x0000000000247805 */ /* 0x000fe4000001ff00 */
[----:B------:R-:W-:Y:S02]  /*1c90*/  CS2R R18, SRZ ;  /* 0x0000000000127805 */ /* 0x000fe4000001ff00 */
[----:B------:R-:W-:Y:S02]  /*1ca0*/  CS2R R16, SRZ ;  /* 0x0000000000107805 */ /* 0x000fe4000001ff00 */
[----:B-1----:R-:W-:Y:S02]  /*1cb0*/  CS2R R6, SRZ ;  /* 0x0000000000067805 */ /* 0x002fe4000001ff00 */
[----:B------:R-:W-:-:S02]  /*1cc0*/  CS2R R4, SRZ ;  /* 0x0000000000047805 */ /* 0x000fc4000001ff00 */
[----:B------:R-:W-:Y:S02]  /*1cd0*/  CS2R R26, SRZ ;  /* 0x00000000001a7805 */ /* 0x000fe4000001ff00 */
[----:B------:R-:W-:Y:S02]  /*1ce0*/  CS2R R24, SRZ ;  /* 0x0000000000187805 */ /* 0x000fe4000001ff00 */
[----:B------:R-:W-:Y:S02]  /*1cf0*/  CS2R R14, SRZ ;  /* 0x00000000000e7805 */ /* 0x000fe4000001ff00 */
[----:B------:R-:W-:Y:S02]  /*1d00*/  CS2R R12, SRZ ;  /* 0x00000000000c7805 */ /* 0x000fe4000001ff00 */
[----:B------:R-:W-:Y:S02]  /*1d10*/  CS2R R10, SRZ ;  /* 0x00000000000a7805 */ /* 0x000fe4000001ff00 */
[----:B------:R-:W-:-:S02]  /*1d20*/  CS2R R8, SRZ ;  /* 0x0000000000087805 */ /* 0x000fc4000001ff00 */
[----:B0-----:R-:W-:Y:S02]  /*1d30*/  CS2R R22, SRZ ;  /* 0x0000000000167805 */ /* 0x001fe4000001ff00 */
[----:B------:R-:W-:Y:S02]  /*1d40*/  CS2R R20, SRZ ;  /* 0x0000000000147805 */ /* 0x000fe4000001ff00 */
[----:B------:R-:W-:Y:S02]  /*1d50*/  CS2R R30, SRZ ;  /* 0x00000000001e7805 */ /* 0x000fe4000001ff00 */
[----:B------:R-:W-:Y:S01]  /*1d60*/  CS2R R28, SRZ ;  /* 0x00000000001c7805 */ /* 0x000fe2000001ff00 */
[----:B--2---:R-:W-:-:S09]  /*1d70*/  UISETP.NE.AND UP0, UPT, UR5, URZ, UPT ;  /* 0x000000ff0500728c */ /* 0x004fd2000bf05270 */
[----:B------:R-:W-:Y:S05]  /*1d80*/  BRA.U !UP0, `(.L_x_33) ;  /* 0x0000001508dc7547 */ /* 0x000fea000b800000 */
[----:B------:R-:W-:Y:S01]  /*1d90*/  UISETP.GE.U32.AND UP0, UPT, UR5, 0x8, UPT ;  /* 0x000000080500788c */ /* 0x000fe2000bf06070 */
[----:B------:R-:W-:Y:S02]  /*1da0*/  IMAD.MOV.U32 R48, RZ, RZ, RZ ;  /* 0x000000ffff307224 */ /* 0x000fe400078e00ff */
[----:B------:R-:W-:-:S06]  /*1db0*/  IMAD.MOV.U32 R39, RZ, RZ, RZ ;  /* 0x000000ffff277224 */ /* 0x000fcc00078e00ff */
[----:B------:R-:W-:Y:S05]  /*1dc0*/  BRA.U !UP0, `(.L_x_34) ;  /* 0x0000000908e47547 */ /* 0x000fea000b800000 */
[----:B------:R-:W0:Y:S01]  /*1dd0*/  S2R R6, SR_LANEID ;  /* 0x0000000000067919 */ /* 0x000e220000000000 */
[----:B------:R-:W-:Y:S01]  /*1de0*/  ULOP3.LUT UR4, UR5, 0xfffffff8, URZ, 0xc0, !UPT ;  /* 0xfffffff805047892 */ /* 0x000fe2000f8ec0ff */
[----:B------:R-:W-:Y:S01]  /*1df0*/  VIADD R50, R3, 0xe0 ;  /* 0x000000e003327836 */ /* 0x000fe20000000000 */
[----:B------:R-:W-:Y:S02]  /*1e00*/  CS2R R38, SRZ ;  /* 0x0000000000267805 */ /* 0x000fe4000001ff00 */
[----:B------:R-:W-:Y:S02]  /*1e10*/  CS2R R36, SRZ ;  /* 0x0000000000247805 */ /* 0x000fe4000001ff00 */
[----:B------:R-:W-:Y:S02]  /*1e20*/  CS2R R18, SRZ ;  /* 0x0000000000127805 */ /* 0x000fe4000001ff00 */
[----:B------:R-:W-:Y:S02]  /*1e30*/  CS2R R16, SRZ ;  /* 0x0000000000107805 */ /* 0x000fe4000001ff00 */
[----:B------:R-:W-:-:S02]  /*1e40*/  CS2R R26, SRZ ;  /* 0x00000000001a7805 */ /* 0x000fc4000001ff00 */
[----:B------:R-:W-:Y:S02]  /*1e50*/  CS2R R24, SRZ ;  /* 0x0000000000187805 */ /* 0x000fe4000001ff00 */
[----:B------:R-:W-:Y:S02]  /*1e60*/  CS2R R14, SRZ ;  /* 0x00000000000e7805 */ /* 0x000fe4000001ff00 */
[----:B------:R-:W-:Y:S02]  /*1e70*/  CS2R R12, SRZ ;  /* 0x00000000000c7805 */ /* 0x000fe4000001ff00 */
[----:B------:R-:W-:Y:S02]  /*1e80*/  CS2R R10, SRZ ;  /* 0x00000000000a7805 */ /* 0x000fe4000001ff00 */
[----:B------:R-:W-:Y:S02]  /*1e90*/  CS2R R22, SRZ ;  /* 0x0000000000167805 */ /* 0x000fe4000001ff00 */
[----:B------:R-:W-:-:S02]  /*1ea0*/  CS2R R20, SRZ ;  /* 0x0000000000147805 */ /* 0x000fc4000001ff00 */
[----:B------:R-:W-:Y:S02]  /*1eb0*/  CS2R R30, SRZ ;  /* 0x00000000001e7805 */ /* 0x000fe4000001ff00 */
[----:B------:R-:W-:Y:S01]  /*1ec0*/  CS2R R28, SRZ ;  /* 0x00000000001c7805 */ /* 0x000fe2000001ff00 */
[----:B------:R-:W-:Y:S01]  /*1ed0*/  UIADD3 UR4, UPT, UPT, -UR4, URZ, URZ ;  /* 0x000000ff04047290 */ /* 0x000fe2000fffe1ff */
[--C-:B0-----:R-:W-:Y:S02]  /*1ee0*/  SHF.R.U32.HI R4, RZ, 0x3, R6.reuse ;  /* 0x00000003ff047819 */ /* 0x101fe40000011606 */
[----:B------:R-:W-:Y:S02]  /*1ef0*/  LOP3.LUT R5, R6, 0x7, RZ, 0xc0, !PT ;  /* 0x0000000706057812 */ /* 0x000fe400078ec0ff */
[----:B------:R-:W-:Y:S01]  /*1f00*/  SHF.R.U32.HI R6, RZ, 0x4, R6 ;  /* 0x00000004ff067819 */ /* 0x000fe20000011606 */
[C---:B------:R-:W-:Y:S01]  /*1f10*/  IMAD.SHL.U32 R9, R4.reuse, 0x8, RZ ;  /* 0x0000000804097824 */ /* 0x040fe200078e00ff */
[----:B------:R-:W-:-:S03]  /*1f20*/  SHF.L.U32 R8, R4, 0x3, RZ ;  /* 0x0000000304087819 */ /* 0x000fc600000006ff */
[----:B------:R-:W-:Y:S01]  /*1f30*/  IMAD.SHL.U32 R4, R6, 0x8, RZ ;  /* 0x0000000806047824 */ /* 0x000fe200078e00ff */
[--C-:B------:R-:W-:Y:S01]  /*1f40*/  LOP3.LUT R7, R8, 0x8, R5.reuse, 0xe2, !PT ;  /* 0x0000000808077812 */ /* 0x100fe200078ee205 */
[----:B------:R-:W-:Y:S01]  /*1f50*/  IMAD R6, R6, 0x8, R5 ;  /* 0x0000000806067824 */ /* 0x000fe200078e0205 */
[----:B------:R-:W-:Y:S02]  /*1f60*/  LOP3.LUT R5, R9, 0x8, RZ, 0xe2, !PT ;  /* 0x0000000809057812 */ /* 0x000fe400078ee2ff */
[----:B------:R-:W-:Y:S01]  /*1f70*/  CS2R R8, SRZ ;  /* 0x0000000000087805 */ /* 0x000fe2000001ff00 */
[----:B------:R-:W-:Y:S02]  /*1f80*/  IMAD R48, R7, 0x88, R4 ;  /* 0x0000008807307824 */ /* 0x000fe400078e0204 */
[----:B------:R-:W-:Y:S01]  /*1f90*/  IMAD R49, R6, 0x88, R5 ;  /* 0x0000008806317824 */ /* 0x000fe200078e0205 */
[----:B------:R-:W-:Y:S02]  /*1fa0*/  CS2R R6, SRZ ;  /* 0x0000000000067805 */ /* 0x000fe4000001ff00 */
[----:B------:R-:W-:Y:S01]  /*1fb0*/  CS2R R4, SRZ ;  /* 0x0000000000047805 */ /* 0x000fe2000001ff00 */
[----:B------:R-:W-:Y:S01]  /*1fc0*/  IMAD.SHL.U32 R48, R48, 0x2, RZ ;  /* 0x0000000230307824 */ /* 0x000fe200078e00ff */
[----:B------:R-:W-:-:S07]  /*1fd0*/  SHF.L.U32 R49, R49, 0x1, RZ ;  /* 0x0000000131317819 */ /* 0x000fce00000006ff */
.L_x_35:
[----:B------:R-:W0:Y:S01]  /*1fe0*/  LDC R51, c[0x0][0x3b0] ;  /* 0x0000ec00ff337b82 */ /* 0x000e220000000800 */
[----:B------:R-:W-:Y:S01]  /*1ff0*/  VIADD R32, R50, 0xffffff20 ;  /* 0xffffff2032207836 */ /* 0x000fe20000000000 */
[----:B------:R-:W-:-:S03]  /*2000*/  UIADD3 UR4, UPT, UPT, UR4, 0x8, URZ ;  /* 0x0000000804047890 */ /* 0x000fc6000fffe0ff */
[C---:B------:R-:W-:Y:S01]  /*2010*/  IMAD.IADD R40, R32.reuse, 0x1, R48 ;  /* 0x0000000120287824 */ /* 0x040fe200078e0230 */
[----:B------:R-:W-:Y:S01]  /*2020*/  UISETP.NE.AND UP0, UPT, UR4, URZ, UPT ;  /* 0x000000ff0400728c */ /* 0x000fe2000bf05270 */
[----:B------:R-:W-:-:S04]  /*2030*/  IMAD.IADD R53, R32, 0x1, R49 ;  /* 0x0000000120357824 */ /* 0x000fc800078e0231 */
[----:B------:R-:W-:Y:S04]  /*2040*/  LDSM.16.M88.4 R40, [R40] ;  /* 0x000000002828783b */ /* 0x000fe80000000200 */
[----:B------:R-:W1:Y:S01]  /*2050*/  LDSM.16.M88.4 R44, [R53] ;  /* 0x00000000352c783b */ /* 0x000e620000000200 */
[----:B0-----:R-:W-:-:S04]  /*2060*/  IMAD R51, R51, 0x110, R50 ;  /* 0x0000011033337824 */ /* 0x001fc800078e0232 */
[----:B------:R-:W-:-:S04]  /*2070*/  VIADD R52, R51, 0xffffee20 ;  /* 0xffffee2033347836 */ /* 0x000fc80000000000 */
[----:B------:R-:W-:-:S06]  /*2080*/  IMAD.IADD R32, R52, 0x1, R48 ;  /* 0x0000000134207824 */ /* 0x000fcc00078e0230 */
[----:B------:R-:W0:Y:S01]  /*2090*/  LDSM.16.M88.4 R32, [R32] ;  /* 0x000000002020783b */ /* 0x000e220000000200 */
[C---:B-1----:R-:W-:Y:S08]  /*20a0*/  HMMA.16816.F32 R28, R40.reuse, R44, R28 ;  /* 0x0000002c281c723c */ /* 0x042ff0000000181c */
[----:B------:R-:W-:Y:S08]  /*20b0*/  HMMA.16816.F32 R20, R40, R46, R20 ;  /* 0x0000002e2814723c */ /* 0x000ff00000001814 */
[----:B0-----:R-:W-:Y:S01]  /*20c0*/  HMMA.16816.F32 R24, R32, R44, R24 ;  /* 0x0000002c2018723c */ /* 0x001fe20000001818 */
[----:B------:R-:W-:Y:S01]  /*20d0*/  IADD3 R44, PT, PT, R52, R49, RZ ;  /* 0x00000031342c7210 */ /* 0x000fe20007ffe0ff */
[----:B------:R-:W-:-:S06]  /*20e0*/  VIADD R52, R51, 0xffffee40 ;  /* 0xffffee4033347836 */ /* 0x000fcc0000000000 */
[----:B------:R-:W-:Y:S01]  /*20f0*/  HMMA.16816.F32 R4, R32, R46, R4 ;  /* 0x0000002e2004723c */ /* 0x000fe20000001804 */
[----:B------:R-:W0:Y:S07]  /*2100*/  LDSM.16.M88.4 R44, [R44] ;  /* 0x000000002c2c783b */ /* 0x000e2e0000000200 */
[C---:B0-----:R-:W-:Y:S08]  /*2110*/  HMMA.16816.F32 R8, R40.reuse, R44, R8 ;  /* 0x0000002c2808723c */ /* 0x041ff00000001808 */
[----:B------:R-:W-:Y:S01]  /*2120*/  HMMA.16816.F32 R12, R40, R46, R12 ;  /* 0x0000002e280c723c */ /* 0x000fe2000000180c */
[----:B------:R-:W-:-:S04]  /*2130*/  VIADD R40, R50, 0xffffff40 ;  /* 0xffffff4032287836 */ /* 0x000fc80000000000 */
[C-C-:B------:R-:W-:Y:S02]  /*2140*/  IMAD.IADD R41, R40.reuse, 0x1, R48.reuse ;  /* 0x0000000128297824 */ /* 0x140fe400078e0230 */
[----:B------:R-:W-:Y:S01]  /*2150*/  IMAD.IADD R53, R40, 0x1, R49 ;  /* 0x0000000128357824 */ /* 0x000fe200078e0231 */
[C---:B------:R-:W-:Y:S03]  /*2160*/  HMMA.16816.F32 R16, R32.reuse, R44, R16 ;  /* 0x0000002c2010723c */ /* 0x040fe60000001810 */
[----:B------:R-:W-:Y:S05]  /*2170*/  LDSM.16.M88.4 R40, [R41] ;  /* 0x000000002928783b */ /* 0x000fea0000000200 */
[----:B------:R-:W-:Y:S01]  /*2180*/  HMMA.16816.F32 R32, R32, R46, R36 ;  /* 0x0000002e2020723c */ /* 0x000fe20000001824 */
[C---:B------:R-:W-:Y:S01]  /*2190*/  IMAD.IADD R36, R52.reuse, 0x1, R48 ;  /* 0x0000000134247824 */ /* 0x040fe200078e0230 */
[----:B------:R-:W0:Y:S05]  /*21a0*/  LDSM.16.M88.4 R44, [R53] ;  /* 0x00000000352c783b */ /* 0x000e2a0000000200 */
[----:B------:R-:W1:Y:S01]  /*21b0*/  LDSM.16.M88.4 R36, [R36] ;  /* 0x000000002424783b */ /* 0x000e620000000200 */
[-C--:B0-----:R-:W-:Y:S08]  /*21c0*/  HMMA.16816.F32 R28, R40, R44.reuse, R28 ;  /* 0x0000002c281c723c */ /* 0x081ff0000000181c */
[----:B-1----:R-:W-:Y:S01]  /*21d0*/  HMMA.16816.F32 R24, R36, R44, R24 ;  /* 0x0000002c2418723c */ /* 0x002fe20000001818 */
[----:B------:R-:W-:Y:S01]  /*21e0*/  IADD3 R44, PT, PT, R52, R49, RZ ;  /* 0x00000031342c7210 */ /* 0x000fe20007ffe0ff */
[----:B------:R-:W-:-:S06]  /*21f0*/  VIADD R52, R51, 0xffffee60 ;  /* 0xffffee6033347836 */ /* 0x000fcc0000000000 */
[-C--:B------:R-:W-:Y:S08]  /*2200*/  HMMA.16816.F32 R20, R40, R46.reuse, R20 ;  /* 0x0000002e2814723c */ /* 0x080ff00000001814 */
        /* <DEDUP_REMOVED lines=70> */
[----:B------:R-:W-:-:S02]  /*2670*/  VIADD R52, R51, 0xffffeee0 ;  /* 0xffffeee033347836 */ /* 0x000fc40000000000 */
[----:B------:R-:W-:-:S04]  /*2680*/  VIADD R51, R51, 0xffffef00 ;  /* 0xffffef0033337836 */ /* 0x000fc80000000000 */
[-C--:B------:R-:W-:Y:S08]  /*2690*/  HMMA.16816.F32 R20, R40, R46.reuse, R20 ;  /* 0x0000002e2814723c */ /* 0x080ff00000001814 */
[----:B------:R-:W-:Y:S01]  /*26a0*/  HMMA.16816.F32 R4, R36, R46, R4 ;  /* 0x0000002e2404723c */ /* 0x000fe20000001804 */
[----:B------:R-:W0:Y:S07]  /*26b0*/  LDSM.16.M88.4 R44, [R44] ;  /* 0x000000002c2c783b */ /* 0x000e2e0000000200 */
[C---:B0-----:R-:W-:Y:S08]  /*26c0*/  HMMA.16816.F32 R8, R40.reuse, R44, R8 ;  /* 0x0000002c2808723c */ /* 0x041ff00000001808 */
[----:B------:R-:W-:Y:S01]  /*26d0*/  HMMA.16816.F32 R12, R40, R46, R12 ;  /* 0x0000002e280c723c */ /* 0x000fe2000000180c */
[----:B------:R-:W-:-:S04]  /*26e0*/  VIADD R40, R50, 0xffffffe0 ;  /* 0xffffffe032287836 */ /* 0x000fc80000000000 */
[C-C-:B------:R-:W-:Y:S02]  /*26f0*/  IMAD.IADD R41, R40.reuse, 0x1, R48.reuse ;  /* 0x0000000128297824 */ /* 0x140fe400078e0230 */
[--C-:B------:R-:W-:Y:S01]  /*2700*/  IMAD.IADD R53, R40, 0x1, R49.reuse ;  /* 0x0000000128357824 */ /* 0x100fe200078e0231 */
[C---:B------:R-:W-:Y:S03]  /*2710*/  HMMA.16816.F32 R16, R36.reuse, R44, R16 ;  /* 0x0000002c2410723c */ /* 0x040fe60000001810 */
[----:B------:R-:W-:Y:S05]  /*2720*/  LDSM.16.M88.4 R40, [R41] ;  /* 0x000000002928783b */ /* 0x000fea0000000200 */
[----:B------:R-:W-:Y:S01]  /*2730*/  HMMA.16816.F32 R32, R36, R46, R32 ;  /* 0x0000002e2420723c */ /* 0x000fe20000001820 */
[--C-:B------:R-:W-:Y:S01]  /*2740*/  IMAD.IADD R36, R52, 0x1, R48.reuse ;  /* 0x0000000134247824 */ /* 0x100fe200078e0230 */
[----:B------:R0:W1:Y:S05]  /*2750*/  LDSM.16.M88.4 R44, [R53] ;  /* 0x00000000352c783b */ /* 0x00006a0000000200 */
[----:B------:R-:W2:Y:S01]  /*2760*/  LDSM.16.M88.4 R36, [R36] ;  /* 0x000000002424783b */ /* 0x000ea20000000200 */
[----:B0-----:R-:W-:Y:S01]  /*2770*/  IMAD.IADD R53, R50, 0x1, R49 ;  /* 0x0000000132357824 */ /* 0x001fe200078e0231 */
[-C--:B-1----:R-:W-:Y:S08]  /*2780*/  HMMA.16816.F32 R28, R40, R44.reuse, R28 ;  /* 0x0000002c281c723c */ /* 0x082ff0000000181c */
[----:B--2---:R-:W-:Y:S01]  /*2790*/  HMMA.16816.F32 R24, R36, R44, R24 ;  /* 0x0000002c2418723c */ /* 0x004fe20000001818 */
[----:B------:R-:W-:Y:S01]  /*27a0*/  IADD3 R44, PT, PT, R52, R49, RZ ;  /* 0x00000031342c7210 */ /* 0x000fe20007ffe0ff */
[----:B------:R-:W-:-:S06]  /*27b0*/  IMAD.IADD R52, R51, 0x1, R48 ;  /* 0x0000000133347824 */ /* 0x000fcc00078e0230 */
[-C--:B------:R-:W-:Y:S08]  /*27c0*/  HMMA.16816.F32 R20, R40, R46.reuse, R20 ;  /* 0x0000002e2814723c */ /* 0x080ff00000001814 */
[----:B------:R-:W-:Y:S01]  /*27d0*/  HMMA.16816.F32 R4, R36, R46, R4 ;  /* 0x0000002e2404723c */ /* 0x000fe20000001804 */
[----:B------:R-:W0:Y:S07]  /*27e0*/  LDSM.16.M88.4 R44, [R44] ;  /* 0x000000002c2c783b */ /* 0x000e2e0000000200 */
[C---:B0-----:R-:W-:Y:S08]  /*27f0*/  HMMA.16816.F32 R8, R40.reuse, R44, R8 ;  /* 0x0000002c2808723c */ /* 0x041ff00000001808 */
[----:B------:R-:W-:Y:S01]  /*2800*/  HMMA.16816.F32 R12, R40, R46, R12 ;  /* 0x0000002e280c723c */ /* 0x000fe2000000180c */
[C---:B------:R-:W-:Y:S01]  /*2810*/  IMAD.IADD R40, R50.reuse, 0x1, R48 ;  /* 0x0000000132287824 */ /* 0x040fe200078e0230 */
[----:B------:R-:W-:-:S05]  /*2820*/  IADD3 R50, PT, PT, R50, 0x100, RZ ;  /* 0x0000010032327810 */ /* 0x000fca0007ffe0ff */
[----:B------:R-:W-:Y:S01]  /*2830*/  LDSM.16.M88.4 R40, [R40] ;  /* 0x000000002828783b */ /* 0x000fe20000000200 */
[C---:B------:R-:W-:Y:S08]  /*2840*/  HMMA.16816.F32 R16, R36.reuse, R44, R16 ;  /* 0x0000002c2410723c */ /* 0x040ff00000001810 */
[----:B------:R-:W-:Y:S01]  /*2850*/  HMMA.16816.F32 R32, R36, R46, R32 ;  /* 0x0000002e2420723c */ /* 0x000fe20000001820 */
[----:B------:R-:W0:Y:S04]  /*2860*/  LDSM.16.M88.4 R44, [R53] ;  /* 0x00000000352c783b */ /* 0x000e280000000200 */
[----:B------:R-:W1:Y:S03]  /*2870*/  LDSM.16.M88.4 R36, [R52] ;  /* 0x000000003424783b */ /* 0x000e660000000200 */
[-C--:B0-----:R-:W-:Y:S08]  /*2880*/  HMMA.16816.F32 R28, R40, R44.reuse, R28 ;  /* 0x0000002c281c723c */ /* 0x081ff0000000181c */
[----:B-1----:R-:W-:Y:S01]  /*2890*/  HMMA.16816.F32 R24, R36, R44, R24 ;  /* 0x0000002c2418723c */ /* 0x002fe20000001818 */
[----:B------:R-:W-:-:S07]  /*28a0*/  IMAD.IADD R44, R51, 0x1, R49 ;  /* 0x00000001332c7824 */ /* 0x000fce00078e0231 */
[-C--:B------:R-:W-:Y:S08]  /*28b0*/  HMMA.16816.F32 R20, R40, R46.reuse, R20 ;  /* 0x0000002e2814723c */ /* 0x080ff00000001814 */
[C---:B------:R-:W-:Y:S01]  /*28c0*/  HMMA.16816.F32 R4, R36.reuse, R46, R4 ;  /* 0x0000002e2404723c */ /* 0x040fe20000001804 */
[----:B------:R-:W0:Y:S07]  /*28d0*/  LDSM.16.M88.4 R44, [R44] ;  /* 0x000000002c2c783b */ /* 0x000e2e0000000200 */
[-C--:B0-----:R-:W-:Y:S08]  /*28e0*/  HMMA.16816.F32 R16, R36, R44.reuse, R16 ;  /* 0x0000002c2410723c */ /* 0x081ff00000001810 */
[C---:B------:R-:W-:Y:S08]  /*28f0*/  HMMA.16816.F32 R8, R40.reuse, R44, R8 ;  /* 0x0000002c2808723c */ /* 0x040ff00000001808 */
[-C--:B------:R-:W-:Y:S08]  /*2900*/  HMMA.16816.F32 R12, R40, R46.reuse, R12 ;  /* 0x0000002e280c723c */ /* 0x080ff0000000180c */
[----:B------:R-:W-:Y:S01]  /*2910*/  HMMA.16816.F32 R36, R36, R46, R32 ;  /* 0x0000002e2424723c */ /* 0x000fe20000001820 */
[----:B------:R-:W-:-:S04]  /*2920*/  NOP ;  /* 0x0000000000007918 */ /* 0x000fc80000000000 */
[----:B------:R-:W-:-:S15]  /*2930*/  BRA.U UP0, `(.L_x_35) ;  /* 0xfffffff500a87547 */ /* 0x000fde000b83ffff */
[----:B------:R-:W-:-:S06]  /*2940*/  ULOP3.LUT UR4, UR5, 0xfffffff8, URZ, 0xc0, !UPT ;  /* 0xfffffff805047892 */ /* 0x000fcc000f8ec0ff */
[----:B------:R-:W-:-:S07]  /*2950*/  IMAD.U32 R48, RZ, RZ, UR4 ;  /* 0x00000004ff307e24 */ /* 0x000fce000f8e00ff */
.L_x_34:
[----:B------:R-:W-:-:S04]  /*2960*/  ULOP3.LUT UR4, UR5, 0x7, URZ, 0xc0, !UPT ;  /* 0x0000000705047892 */ /* 0x000fc8000f8ec0ff */
[----:B------:R-:W-:-:S09]  /*2970*/  UISETP.NE.AND UP0, UPT, UR4, URZ, UPT ;  /* 0x000000ff0400728c */ /* 0x000fd2000bf05270 */
[----:B------:R-:W-:Y:S05]  /*2980*/  BRA.U !UP0, `(.L_x_33) ;  /* 0x0000000908dc7547 */ /* 0x000fea000b800000 */
[----:B------:R-:W-:Y:S02]  /*2990*/  UISETP.GE.U32.AND UP0, UPT, UR4, 0x4, UPT ;  /* 0x000000040400788c */ /* 0x000fe4000bf06070 */
[----:B------:R-:W-:-:S04]  /*29a0*/  ULOP3.LUT UR8, UR5, 0x3, URZ, 0xc0, !UPT ;  /* 0x0000000305087892 */ /* 0x000fc8000f8ec0ff */
[----:B------:R-:W-:-:S03]  /*29b0*/  UISETP.NE.AND UP1, UPT, UR8, URZ, UPT ;  /* 0x000000ff0800728c */ /* 0x000fc6000bf25270 */
[----:B------:R-:W-:Y:S08]  /*29c0*/  BRA.U !UP0, `(.L_x_36) ;  /* 0x0000000508607547 */ /* 0x000ff0000b800000 */
[----:B------:R-:W0:Y:S01]  /*29d0*/  S2R R32, SR_LANEID ;  /* 0x0000000000207919 */ /* 0x000e220000000000 */
[----:B------:R-:W1:Y:S01]  /*29e0*/  LDC R51, c[0x0][0x3b0] ;  /* 0x0000ec00ff337b82 */ /* 0x000e620000000800 */
[C---:B------:R-:W-:Y:S01]  /*29f0*/  IMAD R52, R48.reuse, 0x20, R3 ;  /* 0x0000002030347824 */ /* 0x040fe200078e0203 */
[----:B------:R-:W-:-:S03]  /*2a00*/  IADD3 R48, PT, PT, R48, 0x4, RZ ;  /* 0x0000000430307810 */ /* 0x000fc60007ffe0ff */
[----:B-1----:R-:W-:-:S04]  /*2a10*/  IMAD R51, R51, 0x110, R52 ;  /* 0x0000011033337824 */ /* 0x002fc800078e0234 */
[----:B------:R-:W-:Y:S01]  /*2a20*/  VIADD R53, R51, 0xffffef00 ;  /* 0xffffef0033357836 */ /* 0x000fe20000000000 */
[--C-:B0-----:R-:W-:Y:S02]  /*2a30*/  SHF.R.U32.HI R33, RZ, 0x3, R32.reuse ;  /* 0x00000003ff217819 */ /* 0x101fe40000011620 */
[----:B------:R-:W-:Y:S02]  /*2a40*/  LOP3.LUT R34, R32, 0x7, RZ, 0xc0, !PT ;  /* 0x0000000720227812 */ /* 0x000fe400078ec0ff */
[----:B------:R-:W-:Y:S01]  /*2a50*/  SHF.R.U32.HI R35, RZ, 0x4, R32 ;  /* 0x00000004ff237819 */ /* 0x000fe20000011620 */
[C---:B------:R-:W-:Y:S02]  /*2a60*/  IMAD.SHL.U32 R41, R33.reuse, 0x8, RZ ;  /* 0x0000000821297824 */ /* 0x040fe400078e00ff */
[----:B------:R-:W-:Y:S01]  /*2a70*/  IMAD.SHL.U32 R50, R33, 0x8, RZ ;  /* 0x0000000821327824 */ /* 0x000fe200078e00ff */
[C---:B------:R-:W-:Y:S01]  /*2a80*/  SHF.L.U32 R49, R35.reuse, 0x3, RZ ;  /* 0x0000000323317819 */ /* 0x040fe200000006ff */
[--C-:B------:R-:W-:Y:S01]  /*2a90*/  IMAD R33, R35, 0x8, R34.reuse ;  /* 0x0000000823217824 */ /* 0x100fe200078e0222 */
[----:B------:R-:W-:-:S02]  /*2aa0*/  LOP3.LUT R32, R41, 0x8, R34, 0xe2, !PT ;  /* 0x0000000829207812 */ /* 0x000fc400078ee222 */
[----:B------:R-:W-:-:S03]  /*2ab0*/  LOP3.LUT R50, R50, 0x8, RZ, 0xe2, !PT ;  /* 0x0000000832327812 */ /* 0x000fc600078ee2ff */
[----:B------:R-:W-:Y:S02]  /*2ac0*/  IMAD R49, R32, 0x88, R49 ;  /* 0x0000008820317824 */ /* 0x000fe400078e0231 */
[----:B------:R-:W-:Y:S02]  /*2ad0*/  IMAD R50, R33, 0x88, R50 ;  /* 0x0000008821327824 */ /* 0x000fe400078e0232 */
[C-C-:B------:R-:W-:Y:S02]  /*2ae0*/  IMAD.U32 R40, R49.reuse, 0x2, R52.reuse ;  /* 0x0000000231287824 */ /* 0x140fe400078e0034 */
[C---:B------:R-:W-:Y:S02]  /*2af0*/  IMAD.U32 R45, R50.reuse, 0x2, R52 ;  /* 0x00000002322d7824 */ /* 0x040fe400078e0034 */
[--C-:B------:R-:W-:Y:S02]  /*2b00*/  IMAD.U32 R32, R49, 0x2, R53.reuse ;  /* 0x0000000231207824 */ /* 0x100fe400078e0035 */
[----:B------:R-:W-:Y:S04]  /*2b10*/  LDSM.16.M88.4 R40, [R40] ;  /* 0x000000002828783b */ /* 0x000fe80000000200 */
[----:B------:R-:W0:Y:S04]  /*2b20*/  LDSM.16.M88.4 R44, [R45] ;  /* 0x000000002d2c783b */ /* 0x000e280000000200 */
[----:B------:R-:W1:Y:S01]  /*2b30*/  LDSM.16.M88.4 R32, [R32] ;  /* 0x000000002020783b */ /* 0x000e620000000200 */
[-C--:B0-----:R-:W-:Y:S08]  /*2b40*/  HMMA.16816.F32 R28, R40, R44.reuse, R28 ;  /* 0x0000002c281c723c */ /* 0x081ff0000000181c */
[----:B-1----:R-:W-:Y:S01]  /*2b50*/  HMMA.16816.F32 R24, R32, R44, R24 ;  /* 0x0000002c2018723c */ /* 0x002fe20000001818 */
[----:B------:R-:W-:-:S02]  /*2b60*/  IMAD.U32 R44, R50, 0x2, R53 ;  /* 0x00000002322c7824 */ /* 0x000fc400078e0035 */
[----:B------:R-:W-:-:S05]  /*2b70*/  VIADD R53, R51, 0xffffef20 ;  /* 0xffffef2033357836 */ /* 0x000fca0000000000 */
[-C--:B------:R-:W-:Y:S08]  /*2b80*/  HMMA.16816.F32 R20, R40, R46.reuse, R20 ;  /* 0x0000002e2814723c */ /* 0x080ff00000001814 */
[C---:B------:R-:W-:Y:S01]  /*2b90*/  HMMA.16816.F32 R4, R32.reuse, R46, R4 ;  /* 0x0000002e2004723c */ /* 0x040fe20000001804 */
[----:B------:R-:W0:Y:S07]  /*2ba0*/  LDSM.16.M88.4 R44, [R44] ;  /* 0x000000002c2c783b */ /* 0x000e2e0000000200 */
[C---:B0-----:R-:W-:Y:S08]  /*2bb0*/  HMMA.16816.F32 R16, R32.reuse, R44, R16 ;  /* 0x0000002c2010723c */ /* 0x041ff00000001810 */
[----:B------:R-:W-:Y:S01]  /*2bc0*/  HMMA.16816.F32 R32, R32, R46, R36 ;  /* 0x0000002e2020723c */ /* 0x000fe20000001824 */
[----:B------:R-:W-:-:S07]  /*2bd0*/  IADD3 R36, PT, PT, R52, 0x20, RZ ;  /* 0x0000002034247810 */ /* 0x000fce0007ffe0ff */
[----:B------:R-:W-:Y:S01]  /*2be0*/  HMMA.16816.F32 R8, R40, R44, R8 ;  /* 0x0000002c2808723c */ /* 0x000fe20000001808 */
[----:B------:R-:W-:-:S07]  /*2bf0*/  IMAD.U32 R45, R50, 0x2, R36 ;  /* 0x00000002322d7824 */ /* 0x000fce00078e0024 */
[----:B------:R-:W-:Y:S01]  /*2c00*/  HMMA.16816.F32 R12, R40, R46, R12 ;  /* 0x0000002e280c723c */ /* 0x000fe2000000180c */
[C---:B------:R-:W-:Y:S01]  /*2c10*/  IMAD.U32 R40, R49.reuse, 0x2, R36 ;  /* 0x0000000231287824 */ /* 0x040fe200078e0024 */
[----:B------:R-:W-:Y:S01]  /*2c20*/  LDSM.16.M88.4 R44, [R45] ;  /* 0x000000002d2c783b */ /* 0x000fe20000000200 */
[----:B------:R-:W-:-:S04]  /*2c30*/  IMAD.U32 R36, R49, 0x2, R53 ;  /* 0x0000000231247824 */ /* 0x000fc800078e0035 */
[----:B------:R-:W0:Y:S04]  /*2c40*/  LDSM.16.M88.4 R40, [R40] ;  /* 0x000000002828783b */ /* 0x000e280000000200 */
[----:B------:R-:W1:Y:S01]  /*2c50*/  LDSM.16.M88.4 R36, [R36] ;  /* 0x000000002424783b */ /* 0x000e620000000200 */
[-C--:B0-----:R-:W-:Y:S08]  /*2c60*/  HMMA.16816.F32 R28, R40, R44.reuse, R28 ;  /* 0x0000002c281c723c */ /* 0x081ff0000000181c */
[----:B-1----:R-:W-:Y:S01]  /*2c70*/  HMMA.16816.F32 R24, R36, R44, R24 ;  /* 0x0000002c2418723c */ /* 0x002fe20000001818 */
[----:B------:R-:W-:-:S02]  /*2c80*/  IMAD.U32 R44, R50, 0x2, R53 ;  /* 0x00000002322c7824 */ /* 0x000fc400078e0035 */
[C---:B------:R-:W-:Y:S02]  /*2c90*/  VIADD R53, R51.reuse, 0xffffef40 ;  /* 0xffffef4033357836 */ /* 0x040fe40000000000 */
[----:B------:R-:W-:-:S03]  /*2ca0*/  VIADD R51, R51, 0xffffef60 ;  /* 0xffffef6033337836 */ /* 0x000fc60000000000 */
[-C--:B------:R-:W-:Y:S08]  /*2cb0*/  HMMA.16816.F32 R20, R40, R46.reuse, R20 ;  /* 0x0000002e2814723c */ /* 0x080ff00000001814 */
[C---:B------:R-:W-:Y:S01]  /*2cc0*/  HMMA.16816.F32 R4, R36.reuse, R46, R4 ;  /* 0x0000002e2404723c */ /* 0x040fe20000001804 */
[----:B------:R-:W0:Y:S07]  /*2cd0*/  LDSM.16.M88.4 R44, [R44] ;  /* 0x000000002c2c783b */ /* 0x000e2e0000000200 */
[C---:B0-----:R-:W-:Y:S08]  /*2ce0*/  HMMA.16816.F32 R16, R36.reuse, R44, R16 ;  /* 0x0000002c2410723c */ /* 0x041ff00000001810 */
[----:B------:R-:W-:Y:S01]  /*2cf0*/  HMMA.16816.F32 R32, R36, R46, R32 ;  /* 0x0000002e2420723c */ /* 0x000fe20000001820 */
[----:B------:R-:W-:-:S02]  /*2d00*/  IADD3 R36, PT, PT, R52, 0x40, RZ ;  /* 0x0000004034247810 */ /* 0x000fc40007ffe0ff */
[----:B------:R-:W-:-:S05]  /*2d10*/  IADD3 R52, PT, PT, R52, 0x60, RZ ;  /* 0x0000006034347810 */ /* 0x000fca0007ffe0ff */
        /* <DEDUP_REMOVED lines=11> */
[----:B------:R-:W-:-:S05]  /*2dd0*/  IMAD.U32 R53, R49, 0x2, R52 ;  /* 0x0000000231357824 */ /* 0x000fca00078e0034 */
[-C--:B------:R-:W-:Y:S08]  /*2de0*/  HMMA.16816.F32 R20, R40, R46.reuse, R20 ;  /* 0x0000002e2814723c */ /* 0x080ff00000001814 */
[C---:B------:R-:W-:Y:S01]  /*2df0*/  HMMA.16816.F32 R4, R36.reuse, R46, R4 ;  /* 0x0000002e2404723c */ /* 0x040fe20000001804 */
[----:B------:R-:W0:Y:S07]  /*2e00*/  LDSM.16.M88.4 R44, [R44] ;  /* 0x000000002c2c783b */ /* 0x000e2e0000000200 */
[-C--:B0-----:R-:W-:Y:S08]  /*2e10*/  HMMA.16816.F32 R16, R36, R44.reuse, R16 ;  /* 0x0000002c2410723c */ /* 0x081ff00000001810 */
[C---:B------:R-:W-:Y:S08]  /*2e20*/  HMMA.16816.F32 R8, R40.reuse, R44, R8 ;  /* 0x0000002c2808723c */ /* 0x040ff00000001808 */
[----:B------:R-:W-:Y:S01]  /*2e30*/  HMMA.16816.F32 R12, R40, R46, R12 ;  /* 0x0000002e280c723c */ /* 0x000fe2000000180c */
[----:B------:R-:W-:-:S06]  /*2e40*/  IMAD.U32 R40, R50, 0x2, R52 ;  /* 0x0000000232287824 */ /* 0x000fcc00078e0034 */
[----:B------:R-:W-:Y:S01]  /*2e50*/  LDSM.16.M88.4 R40, [R40] ;  /* 0x000000002828783b */ /* 0x000fe20000000200 */
[----:B------:R-:W-:Y:S01]  /*2e60*/  HMMA.16816.F32 R36, R36, R46, R32 ;  /* 0x0000002e2424723c */ /* 0x000fe20000001820 */
[--C-:B------:R-:W-:Y:S02]  /*2e70*/  IMAD.U32 R32, R50, 0x2, R51.reuse ;  /* 0x0000000232207824 */ /* 0x100fe400078e0033 */
[----:B------:R-:W0:Y:S04]  /*2e80*/  LDSM.16.M88.4 R44, [R53] ;  /* 0x00000000352c783b */ /* 0x000e280000000200 */
[----:B------:R-:W1:Y:S01]  /*2e90*/  LDSM.16.M88.4 R32, [R32] ;  /* 0x000000002020783b */ /* 0x000e620000000200 */
[C---:B0-----:R-:W-:Y:S08]  /*2ea0*/  HMMA.16816.F32 R28, R44.reuse, R40, R28 ;  /* 0x000000282c1c723c */ /* 0x041ff0000000181c */
[C---:B------:R-:W-:Y:S08]  /*2eb0*/  HMMA.16816.F32 R20, R44.reuse, R42, R20 ;  /* 0x0000002a2c14723c */ /* 0x040ff00000001814 */
[C---:B-1----:R-:W-:Y:S08]  /*2ec0*/  HMMA.16816.F32 R8, R44.reuse, R32, R8 ;  /* 0x000000202c08723c */ /* 0x042ff00000001808 */
[----:B------:R-:W-:Y:S01]  /*2ed0*/  HMMA.16816.F32 R12, R44, R34, R12 ;  /* 0x000000222c0c723c */ /* 0x000fe2000000180c */
[----:B------:R-:W-:-:S06]  /*2ee0*/  IMAD.U32 R44, R49, 0x2, R51 ;  /* 0x00000002312c7824 */ /* 0x000fcc00078e0033 */
[----:B------:R-:W0:Y:S02]  /*2ef0*/  LDSM.16.M88.4 R44, [R44] ;  /* 0x000000002c2c783b */ /* 0x000e240000000200 */
[C---:B0-----:R-:W-:Y:S08]  /*2f00*/  HMMA.16816.F32 R24, R44.reuse, R40, R24 ;  /* 0x000000282c18723c */ /* 0x041ff00000001818 */
[C---:B------:R-:W-:Y:S08]  /*2f10*/  HMMA.16816.F32 R4, R44.reuse, R42, R4 ;  /* 0x0000002a2c04723c */ /* 0x040ff00000001804 */
[C---:B------:R-:W-:Y:S08]  /*2f20*/  HMMA.16816.F32 R16, R44.reuse, R32, R16 ;  /* 0x000000202c10723c */ /* 0x040ff00000001810 */
[----:B------:R-:W-:-:S15]  /*2f30*/  HMMA.16816.F32 R36, R44, R34, R36 ;  /* 0x000000222c24723c */ /* 0x000fde0000001824 */
[----:B------:R-:W-:-:S05]  /*2f40*/  NOP ;  /* 0x0000000000007918 */ /* 0x000fca0000000000 */
.L_x_36:
[----:B------:R-:W-:Y:S05]  /*2f50*/  BRA.U !UP1, `(.L_x_33) ;  /* 0x0000000509687547 */ /* 0x000fea000b800000 */
[----:B------:R-:W-:Y:S02]  /*2f60*/  UISETP.NE.AND UP0, UPT, UR8, 0x1, UPT ;  /* 0x000000010800788c */ /* 0x000fe4000bf05270 */
[----:B------:R-:W-:-:S04]  /*2f70*/  ULOP3.LUT UR4, UR5, 0x1, URZ, 0xc0, !UPT ;  /* 0x0000000105047892 */ /* 0x000fc8000f8ec0ff */
[----:B------:R-:W-:-:S03]  /*2f80*/  UISETP.NE.U32.AND UP1, UPT, UR4, 0x1, UPT ;  /* 0x000000010400788c */ /* 0x000fc6000bf25070 */
[----:B------:R-:W-:Y:S08]  /*2f90*/  BRA.U !UP0, `(.L_x_37) ;  /* 0x0000000108d07547 */ /* 0x000ff0000b800000 */
[----:B------:R-:W0:Y:S01]  /*2fa0*/  S2R R32, SR_LANEID ;  /* 0x0000000000207919 */ /* 0x000e220000000000 */
[----:B------:R-:W1:Y:S01]  /*2fb0*/  LDC R41, c[0x0][0x3b0] ;  /* 0x0000ec00ff297b82 */ /* 0x000e620000000800 */
[C---:B------:R-:W-:Y:S02]  /*2fc0*/  IMAD R52, R48.reuse, 0x20, R3 ;  /* 0x0000002030347824 */ /* 0x040fe400078e0203 */
[----:B------:R-:W-:Y:S02]  /*2fd0*/  VIADD R48, R48, 0x2 ;  /* 0x0000000230307836 */ /* 0x000fe40000000000 */
[----:B-1----:R-:W-:-:S05]  /*2fe0*/  IMAD R50, R41, 0x110, R52 ;  /* 0x0000011029327824 */ /* 0x002fca00078e0234 */
[----:B------:R-:W-:Y:S02]  /*2ff0*/  IADD3 R53, PT, PT, R50, -0x1100, RZ ;  /* 0xffffef0032357810 */ /* 0x000fe40007ffe0ff */
[--C-:B0-----:R-:W-:Y:S02]  /*3000*/  SHF.R.U32.HI R33, RZ, 0x3, R32.reuse ;  /* 0x00000003ff217819 */ /* 0x101fe40000011620 */
[----:B------:R-:W-:Y:S02]  /*3010*/  LOP3.LUT R34, R32, 0x7, RZ, 0xc0, !PT ;  /* 0x0000000720227812 */ /* 0x000fe400078ec0ff */
[----:B------:R-:W-:Y:S01]  /*3020*/  SHF.R.U32.HI R35, RZ, 0x4, R32 ;  /* 0x00000004ff237819 */ /* 0x000fe20000011620 */
[C---:B------:R-:W-:Y:S01]  /*3030*/  IMAD.SHL.U32 R43, R33.reuse, 0x8, RZ ;  /* 0x00000008212b7824 */ /* 0x040fe200078e00ff */
[----:B------:R-:W-:Y:S01]  /*3040*/  IADD3 R50, PT, PT, R50, -0x10e0, RZ ;  /* 0xffffef2032327810 */ /* 0x000fe20007ffe0ff */
[----:B------:R-:W-:Y:S02]  /*3050*/  IMAD.SHL.U32 R51, R33, 0x8, RZ ;  /* 0x0000000821337824 */ /* 0x000fe400078e00ff */
[----:B------:R-:W-:Y:S01]  /*3060*/  IMAD.SHL.U32 R49, R35, 0x8, RZ ;  /* 0x0000000823317824 */ /* 0x000fe200078e00ff */
[--C-:B------:R-:W-:Y:S01]  /*3070*/  LOP3.LUT R32, R43, 0x8, R34.reuse, 0xe2, !PT ;  /* 0x000000082b207812 */ /* 0x100fe200078ee222 */
[----:B------:R-:W-:Y:S01]  /*3080*/  IMAD R34, R35, 0x8, R34 ;  /* 0x0000000823227824 */ /* 0x000fe200078e0222 */
[----:B------:R-:W-:-:S03]  /*3090*/  LOP3.LUT R51, R51, 0x8, RZ, 0xe2, !PT ;  /* 0x0000000833337812 */ /* 0x000fc600078ee2ff */
[----:B------:R-:W-:Y:S02]  /*30a0*/  IMAD R49, R32, 0x88, R49 ;  /* 0x0000008820317824 */ /* 0x000fe400078e0231 */
[----:B------:R-:W-:Y:S02]  /*30b0*/  IMAD R51, R34, 0x88, R51 ;  /* 0x0000008822337824 */ /* 0x000fe400078e0233 */
[--C-:B------:R-:W-:Y:S02]  /*30c0*/  IMAD.U32 R40, R49, 0x2, R52.reuse ;  /* 0x0000000231287824 */ /* 0x100fe400078e0034 */
[----:B------:R-:W-:Y:S02]  /*30d0*/  IMAD.U32 R44, R51, 0x2, R52 ;  /* 0x00000002332c7824 */ /* 0x000fe400078e0034 */
[--C-:B------:R-:W-:Y:S02]  /*30e0*/  IMAD.U32 R32, R49, 0x2, R53.reuse ;  /* 0x0000000231207824 */ /* 0x100fe400078e0035 */
[----:B------:R-:W-:Y:S01]  /*30f0*/  LDSM.16.M88.4 R40, [R40] ;  /* 0x000000002828783b */ /* 0x000fe20000000200 */
[----:B------:R-:W-:-:S02]  /*3100*/  IMAD.U32 R53, R51, 0x2, R53 ;  /* 0x0000000233357824 */ /* 0x000fc400078e0035 */
[----:B------:R-:W-:Y:S01]  /*3110*/  VIADD R52, R52, 0x20 ;  /* 0x0000002034347836 */ /* 0x000fe20000000000 */
[----:B------:R-:W0:Y:S04]  /*3120*/  LDSM.16.M88.4 R44, [R44] ;  /* 0x000000002c2c783b */ /* 0x000e280000000200 */
[----:B------:R-:W1:Y:S01]  /*3130*/  LDSM.16.M88.4 R32, [R32] ;  /* 0x000000002020783b */ /* 0x000e620000000200 */
[-C--:B0-----:R-:W-:Y:S08]  /*3140*/  HMMA.16816.F32 R28, R40, R44.reuse, R28 ;  /* 0x0000002c281c723c */ /* 0x081ff0000000181c */
[----:B-1----:R-:W-:Y:S08]  /*3150*/  HMMA.16816.F32 R24, R32, R44, R24 ;  /* 0x0000002c2018723c */ /* 0x002ff00000001818 */
[-C--:B------:R-:W-:Y:S08]  /*3160*/  HMMA.16816.F32 R20, R40, R46.reuse, R20 ;  /* 0x0000002e2814723c */ /* 0x080ff00000001814 */
[----:B------:R-:W-:Y:S01]  /*3170*/  HMMA.16816.F32 R4, R32, R46, R4 ;  /* 0x0000002e2004723c */ /* 0x000fe20000001804 */
[----:B------:R-:W0:Y:S07]  /*3180*/  LDSM.16.M88.4 R44, [R53] ;  /* 0x00000000352c783b */ /* 0x000e2e0000000200 */
[C---:B0-----:R-:W-:Y:S08]  /*3190*/  HMMA.16816.F32 R8, R40.reuse, R44, R8 ;  /* 0x0000002c2808723c */ /* 0x041ff00000001808 */
[----:B------:R-:W-:Y:S01]  /*31a0*/  HMMA.16816.F32 R12, R40, R46, R12 ;  /* 0x0000002e280c723c */ /* 0x000fe2000000180c */
[----:B------:R-:W-:-:S06]  /*31b0*/  IMAD.U32 R40, R51, 0x2, R52 ;  /* 0x0000000233287824 */ /* 0x000fcc00078e0034 */
[----:B------:R-:W-:Y:S01]  /*31c0*/  LDSM.16.M88.4 R40, [R40] ;  /* 0x000000002828783b */ /* 0x000fe20000000200 */
[----:B------:R-:W-:Y:S01]  /*31d0*/  HMMA.16816.F32 R16, R32, R44, R16 ;  /* 0x0000002c2010723c */ /* 0x000fe20000001810 */
[----:B------:R-:W-:-:S07]  /*31e0*/  IMAD.U32 R44, R49, 0x2, R52 ;  /* 0x00000002312c7824 */ /* 0x000fce00078e0034 */
[----:B------:R-:W-:Y:S01]  /*31f0*/  HMMA.16816.F32 R36, R32, R46, R36 ;  /* 0x0000002e2024723c */ /* 0x000fe20000001824 */
[--C-:B------:R-:W-:Y:S01]  /*3200*/  IMAD.U32 R32, R51, 0x2, R50.reuse ;  /* 0x0000000233207824 */ /* 0x100fe200078e0032 */
[----:B------:R-:W0:Y:S05]  /*3210*/  LDSM.16.M88.4 R44, [R44] ;  /* 0x000000002c2c783b */ /* 0x000e2a0000000200 */
        /* <DEDUP_REMOVED lines=12> */
.L_x_37:
[----:B------:R-:W-:Y:S05]  /*32e0*/  BRA.U UP1, `(.L_x_33) ;  /* 0x0000000101847547 */ /* 0x000fea000b800000 */
[----:B------:R-:W0:Y:S01]  /*32f0*/  S2R R32, SR_LANEID ;  /* 0x0000000000207919 */ /* 0x000e220000000000 */
[----:B------:R-:W1:Y:S01]  /*3300*/  LDC R40, c[0x0][0x3b0] ;  /* 0x0000ec00ff287b82 */ /* 0x000e620000000800 */
[----:B------:R-:W-:-:S04]  /*3310*/  IMAD R33, R48, 0x20, R3 ;  /* 0x0000002030217824 */ /* 0x000fc800078e0203 */
[----:B-1----:R-:W-:-:S05]  /*3320*/  IMAD R49, R40, 0x110, R33 ;  /* 0x0000011028317824 */ /* 0x002fca00078e0221 */
[----:B------:R-:W-:Y:S02]  /*3330*/  IADD3 R49, PT, PT, R49, -0x1100, RZ ;  /* 0xffffef0031317810 */ /* 0x000fe40007ffe0ff */
[--C-:B0-----:R-:W-:Y:S02]  /*3340*/  SHF.R.U32.HI R34, RZ, 0x3, R32.reuse ;  /* 0x00000003ff227819 */ /* 0x101fe40000011620 */
[----:B------:R-:W-:Y:S02]  /*3350*/  LOP3.LUT R35, R32, 0x7, RZ, 0xc0, !PT ;  /* 0x0000000720237812 */ /* 0x000fe400078ec0ff */
[C---:B------:R-:W-:Y:S01]  /*3360*/  SHF.L.U32 R42, R34.reuse, 0x3, RZ ;  /* 0x00000003222a7819 */ /* 0x040fe200000006ff */
[----:B------:R-:W-:Y:S01]  /*3370*/  IMAD.SHL.U32 R34, R34, 0x8, RZ ;  /* 0x0000000822227824 */ /* 0x000fe200078e00ff */
[----:B------:R-:W-:Y:S02]  /*3380*/  SHF.R.U32.HI R32, RZ, 0x4, R32 ;  /* 0x00000004ff207819 */ /* 0x000fe40000011620 */
[----:B------:R-:W-:-:S03]  /*3390*/  LOP3.LUT R41, R42, 0x8, R35, 0xe2, !PT ;  /* 0x000000082a297812 */ /* 0x000fc600078ee223 */
[C---:B------:R-:W-:Y:S02]  /*33a0*/  IMAD R35, R32.reuse, 0x8, R35 ;  /* 0x0000000820237824 */ /* 0x040fe400078e0223 */
[----:B------:R-:W-:Y:S01]  /*33b0*/  IMAD.SHL.U32 R48, R32, 0x8, RZ ;  /* 0x0000000820307824 */ /* 0x000fe200078e00ff */
[----:B------:R-:W-:-:S03]  /*33c0*/  LOP3.LUT R32, R34, 0x8, RZ, 0xe2, !PT ;  /* 0x0000000822207812 */ /* 0x000fc600078ee2ff */
[----:B------:R-:W-:Y:S02]  /*33d0*/  IMAD R48, R41, 0x88, R48 ;  /* 0x0000008829307824 */ /* 0x000fe400078e0230 */
[----:B------:R-:W-:Y:S02]  /*33e0*/  IMAD R32, R35, 0x88, R32 ;  /* 0x0000008823207824 */ /* 0x000fe400078e0220 */
[--C-:B------:R-:W-:Y:S02]  /*33f0*/  IMAD.U32 R50, R48, 0x2, R33.reuse ;  /* 0x0000000230327824 */ /* 0x100fe400078e0021 */
[C---:B------:R-:W-:Y:S02]  /*3400*/  IMAD.U32 R40, R32.reuse, 0x2, R33 ;  /* 0x0000000220287824 */ /* 0x040fe400078e0021 */
[--C-:B------:R-:W-:Y:S01]  /*3410*/  IMAD.U32 R32, R32, 0x2, R49.reuse ;  /* 0x0000000220207824 */ /* 0x100fe200078e0031 */
[----:B------:R-:W-:Y:S01]  /*3420*/  LDSM.16.M88.4 R44, [R50] ;  /* 0x00000000322c783b */ /* 0x000fe20000000200 */
[----:B------:R-:W-:-:S03]  /*3430*/  IMAD.U32 R48, R48, 0x2, R49 ;  /* 0x0000000230307824 */ /* 0x000fc600078e0031 */
[----:B------:R-:W0:Y:S04]  /*3440*/  LDSM.16.M88.4 R40, [R40] ;  /* 0x000000002828783b */ /* 0x000e280000000200 */
[----:B------:R-:W1:Y:S01]  /*3450*/  LDSM.16.M88.4 R32, [R32] ;  /* 0x000000002020783b */ /* 0x000e620000000200 */
[C---:B0-----:R-:W-:Y:S08]  /*3460*/  HMMA.16816.F32 R28, R44.reuse, R40, R28 ;  /* 0x000000282c1c723c */ /* 0x041ff0000000181c */
[C---:B------:R-:W-:Y:S08]  /*3470*/  HMMA.16816.F32 R20, R44.reuse, R42, R20 ;  /* 0x0000002a2c14723c */ /* 0x040ff00000001814 */
[C---:B-1----:R-:W-:Y:S08]  /*3480*/  HMMA.16816.F32 R8, R44.reuse, R32, R8 ;  /* 0x000000202c08723c */ /* 0x042ff00000001808 */
[----:B------:R-:W-:Y:S01]  /*3490*/  HMMA.16816.F32 R12, R44, R34, R12 ;  /* 0x000000222c0c723c */ /* 0x000fe2000000180c */
[----:B------:R-:W0:Y:S07]  /*34a0*/  LDSM.16.M88.4 R44, [R48] ;  /* 0x00000000302c783b */ /* 0x000e2e0000000200 */
[C---:B0-----:R-:W-:Y:S08]  /*34b0*/  HMMA.16816.F32 R24, R44.reuse, R40, R24 ;  /* 0x000000282c18723c */ /* 0x041ff00000001818 */
[C---:B------:R-:W-:Y:S08]  /*34c0*/  HMMA.16816.F32 R4, R44.reuse, R42, R4 ;  /* 0x0000002a2c04723c */ /* 0x040ff00000001804 */
[C---:B------:R-:W-:Y:S08]  /*34d0*/  HMMA.16816.F32 R16, R44.reuse, R32, R16 ;  /* 0x000000202c10723c */ /* 0x040ff00000001810 */
[----:B------:R-:W-:-:S15]  /*34e0*/  HMMA.16816.F32 R36, R44, R34, R36 ;  /* 0x000000222c24723c */ /* 0x000fde0000001824 */
[----:B------:R-:W-:-:S05]  /*34f0*/  NOP ;  /* 0x0000000000007918 */ /* 0x000fca0000000000 */
.L_x_33:
[----:B------:R-:W0:Y:S01]  /*3500*/  S2R R33, SR_LANEID ;  /* 0x0000000000217919 */ /* 0x000e220000000000 */
[C---:B------:R-:W-:Y:S02]  /*3510*/  VIADD R35, R3.reuse, 0xa00 ;  /* 0x00000a0003237836 */ /* 0x040fe40000000000 */
[----:B------:R-:W-:Y:S01]  /*3520*/  VIADD R41, R3, 0xa40 ;  /* 0x00000a4003297836 */ /* 0x000fe20000000000 */
[----:B------:R-:W1:Y:S01]  /*3530*/  S2R R42, SR_TID.X ;  /* 0x00000000002a7919 */ /* 0x000e620000002100 */
[----:B0-----:R-:W-:Y:S02]  /*3540*/  SHF.R.U32.HI R32, RZ, 0x2, R33 ;  /* 0x00000002ff207819 */ /* 0x001fe40000011621 */
[----:B------:R-:W-:-:S05]  /*3550*/  LOP3.LUT R33, R33, 0x3, RZ, 0xc0, !PT ;  /* 0x0000000321217812 */ /* 0x000fca00078ec0ff */
[----:B------:R-:W-:Y:S01]  /*3560*/  IMAD R32, R32, 0x14, R33 ;  /* 0x0000001420207824 */ /* 0x000fe200078e0221 */
[----:B------:R-:W-:-:S03]  /*3570*/  IADD3 R33, PT, PT, R3, 0x40, RZ ;  /* 0x0000004003217810 */ /* 0x000fc60007ffe0ff */
[C---:B------:R-:W-:Y:S01]  /*3580*/  IMAD.U32 R40, R32.reuse, 0x8, R3 ;  /* 0x0000000820287824 */ /* 0x040fe200078e0003 */
[C---:B------:R-:W-:Y:S01]  /*3590*/  LEA R35, R32.reuse, R35, 0x3 ;  /* 0x0000002320237211 */ /* 0x040fe200078e18ff */
[C---:B------:R-:W-:Y:S02]  /*35a0*/  IMAD.U32 R34, R32.reuse, 0x8, R33 ;  /* 0x0000000820227824 */ /* 0x040fe400078e0021 */
[----:B------:R-:W-:Y:S01]  /*35b0*/  IMAD.U32 R41, R32, 0x8, R41 ;  /* 0x0000000820297824 */ /* 0x000fe200078e0029 */
[----:B------:R-:W-:Y:S01]  /*35c0*/  STS.64 [R40], R28 ;  /* 0x0000001c28007388 */ /* 0x000fe20000000a00 */
[----:B------:R-:W0:Y:S03]  /*35d0*/  LDC.64 R32, c[0x0][0x390] ;  /* 0x0000e400ff207b82 */ /* 0x000e260000000a00 */
[----:B------:R-:W-:Y:S04]  /*35e0*/  STS.64 [R40+0x500], R30 ;  /* 0x0005001e28007388 */ /* 0x000fe80000000a00 */
[----:B------:R-:W-:Y:S04]  /*35f0*/  STS.64 [R40+0x20], R20 ;  /* 0x0000201428007388 */ /* 0x000fe80000000a00 */
[----:B------:R-:W-:Y:S04]  /*3600*/  STS.64 [R40+0x520], R22 ;  /* 0x0005201628007388 */ /* 0x000fe80000000a00 */
[----:B------:R0:W-:Y:S04]  /*3610*/  STS.64 [R34], R8 ;  /* 0x0000000822007388 */ /* 0x0001e80000000a00 */
[----:B------:R2:W-:Y:S04]  /*3620*/  STS.64 [R34+0x500], R10 ;  /* 0x0005000a22007388 */ /* 0x0005e80000000a00 */
[----:B------:R2:W-:Y:S04]  /*3630*/  STS.64 [R34+0x20], R12 ;  /* 0x0000200c22007388 */ /* 0x0005e80000000a00 */
[----:B------:R2:W-:Y:S01]  /*3640*/  STS.64 [R34+0x520], R14 ;  /* 0x0005200e22007388 */ /* 0x0005e20000000a00 */
[----:B0-----:R-:W-:Y:S01]  /*3650*/  IMAD.WIDE.U32 R8, R2, 0x2, R32 ;  /* 0x0000000202087825 */ /* 0x001fe200078e0020 */
[----:B-1----:R-:W-:-:S02]  /*3660*/  LOP3.LUT R2, R42, 0x1f, RZ, 0xc0, !PT ;  /* 0x0000001f2a027812 */ /* 0x002fc400078ec0ff */
[----:B------:R2:W-:Y:S04]  /*3670*/  STS.64 [R35], R24 ;  /* 0x0000001823007388 */ /* 0x0005e80000000a00 */
[----:B------:R2:W-:Y:S04]  /*3680*/  STS.64 [R35+0x500], R26 ;  /* 0x0005001a23007388 */ /* 0x0005e80000000a00 */
[----:B------:R2:W-:Y:S04]  /*3690*/  STS.64 [R35+0x20], R4 ;  /* 0x0000200423007388 */ /* 0x0005e80000000a00 */
[----:B------:R2:W-:Y:S04]  /*36a0*/  STS.64 [R35+0x520], R6 ;  /* 0x0005200623007388 */ /* 0x0005e80000000a00 */
[----:B------:R2:W-:Y:S04]  /*36b0*/  STS.64 [R41], R16 ;  /* 0x0000001029007388 */ /* 0x0005e80000000a00 */
[----:B------:R2:W-:Y:S04]  /*36c0*/  STS.64 [R41+0x500], R18 ;  /* 0x0005001229007388 */ /* 0x0005e80000000a00 */
[----:B------:R2:W-:Y:S04]  /*36d0*/  STS.64 [R41+0x20], R36 ;  /* 0x0000202429007388 */ /* 0x0005e80000000a00 */
[----:B------:R2:W-:Y:S01]  /*36e0*/  STS.64 [R41+0x520], R38 ;  /* 0x0005202629007388 */ /* 0x0005e20000000a00 */
[----:B------:R-:W-:Y:S05]  /*36f0*/  @!P1 BRA `(.L_x_38) ;  /* 0x0000000800549947 */ /* 0x000fea0003800000 */
[C---:B------:R-:W-:Y:S01]  /*3700*/  ISETP.GE.U32.AND P0, PT, R0.reuse, 0x4, PT ;  /* 0x000000040000780c */ /* 0x040fe20003f06070 */
[----:B--2---:R-:W-:Y:S01]  /*3710*/  IMAD.MOV.U32 R5, RZ, RZ, RZ ;  /* 0x000000ffff057224 */ /* 0x004fe200078e00ff */
[----:B------:R-:W-:Y:S01]  /*3720*/  LOP3.LUT R15, R0, 0x3, RZ, 0xc0, !PT ;  /* 0x00000003000f7812 */ /* 0x000fe200078ec0ff */
[----:B------:R-:W-:-:S10]  /*3730*/  IMAD.MOV.U32 R6, RZ, RZ, RZ ;  /* 0x000000ffff067224 */ /* 0x000fd400078e00ff */
[----:B------:R-:W-:Y:S05]  /*3740*/  @!P0 BRA `(.L_x_39) ;  /* 0x00000004002c8947 */ /* 0x000fea0003800000 */
[----:B------:R-:W0:Y:S01]  /*3750*/  LDC R4, c[0x0][0x3b0] ;  /* 0x0000ec00ff047b82 */ /* 0x000e220000000800 */
[----:B------:R-:W-:Y:S01]  /*3760*/  LOP3.LUT R5, R0, 0xfffffffc, RZ, 0xc0, !PT ;  /* 0xfffffffc00057812 */ /* 0x000fe200078ec0ff */
[----:B------:R-:W-:Y:S01]  /*3770*/  IMAD.MOV.U32 R0, RZ, RZ, -0x1 ;  /* 0xffffffffff007424 */ /* 0x000fe200078e00ff */
[----:B------:R-:W-:Y:S01]  /*3780*/  MOV R6, RZ ;  /* 0x000000ff00067202 */ /* 0x000fe20000000f00 */
[----:B------:R-:W1:Y:S01]  /*3790*/  LDCU UR8, c[0x0][0x3a0] ;  /* 0x00007400ff0877ac */ /* 0x000e620008000800 */
[----:B------:R-:W-:-:S05]  /*37a0*/  UMOV UR4, URZ ;  /* 0x000000ff00047c82 */ /* 0x000fca0008000000 */
.L_x_48:
[----:B------:R-:W-:Y:S01]  /*37b0*/  ISETP.NE.AND P0, PT, R0, 0xf, PT ;  /* 0x0000000f0000780c */ /* 0x000fe20003f05270 */
[----:B------:R-:W-:Y:S01]  /*37c0*/  IMAD.MOV.U32 R11, RZ, RZ, R6 ;  /* 0x000000ffff0b7224 */ /* 0x000fe200078e0006 */
[----:B------:R-:W-:Y:S01]  /*37d0*/  BSSY.RECONVERGENT B0, `(.L_x_40) ;  /* 0x0000012000007945 */ /* 0x000fe20003800200 */
[----:B------:R-:W-:Y:S01]  /*37e0*/  ISETP.GT.U32.AND P1, PT, R2, UR4, PT ;  /* 0x0000000402007c0c */ /* 0x000fe2000bf24070 */
[----:B------:R-:W-:Y:S02]  /*37f0*/  VIADD R13, R0, 0x1 ;  /* 0x00000001000d7836 */ /* 0x000fe40000000000 */
[----:B0-----:R-:W-:-:S07]  /*3800*/  IMAD.IADD R6, R11, 0x1, -R4 ;  /* 0x000000010b067824 */ /* 0x001fce00078e0a04 */
[----:B------:R-:W-:Y:S01]  /*3810*/  @!P0 VIADD R11, R6, 0x20 ;  /* 0x00000020060b8836 */ /* 0x000fe20000000000 */
[----:B------:R-:W-:-:S03]  /*3820*/  ISETP.GE.U32.AND P0, PT, R2, UR4, PT ;  /* 0x0000000402007c0c */ /* 0x000fc6000bf06070 */
[----:B------:R-:W-:-:S05]  /*3830*/  IMAD R6, R11, 0x28, R2 ;  /* 0x000000280b067824 */ /* 0x000fca00078e0202 */
[----:B------:R-:W-:-:S05]  /*3840*/  LEA R14, R6, R3, 0x2 ;  /* 0x00000003060e7211 */ /* 0x000fca00078e10ff */
[----:B------:R-:W-:Y:S05]  /*3850*/  @P0 BRA `(.L_x_41) ;  /* 0x0000000000240947 */ /* 0x000fea0003800000 */
[----:B------:R-:W0:Y:S01]  /*3860*/  LDS R10, [R14] ;  /* 0x000000000e0a7984 */ /* 0x000e220000000800 */
[----:B------:R-:W-:-:S05]  /*3870*/  IMAD R7, R0, R0, R0 ;  /* 0x0000000000077224 */ /* 0x000fca00078e0200 */
[----:B------:R-:W-:-:S04]  /*3880*/  LEA.HI.SX32 R7, R7, R2, 0x1f ;  /* 0x0000000207077211 */ /* 0x000fc800078ffaff */
[----:B-1----:R-:W-:-:S05]  /*3890*/  IADD3 R7, P0, PT, R7, UR8, RZ ;  /* 0x0000000807077c10 */ /* 0x002fca000ff1e0ff */
[----:B------:R-:W-:Y:S01]  /*38a0*/  IMAD.X R12, RZ, RZ, RZ, P0 ;  /* 0x000000ffff0c7224 */ /* 0x000fe200000e06ff */
[----:B------:R-:W-:-:S04]  /*38b0*/  LEA R6, P0, R7, R8, 0x1 ;  /* 0x0000000807067211 */ /* 0x000fc800078008ff */
[----:B------:R-:W-:Y:S02]  /*38c0*/  LEA.HI.X R7, R7, R9, R12, 0x1, P0 ;  /* 0x0000000907077211 */ /* 0x000fe400000f0c0c */
[----:B0-----:R-:W-:-:S05]  /*38d0*/  F2FP.F16.F32.PACK_AB R10, RZ, R10 ;  /* 0x0000000aff0a723e */ /* 0x001fca00000000ff */
[----:B------:R0:W-:Y:S02]  /*38e0*/  STG.E.U16 desc[UR6][R6.64], R10 ;  /* 0x0000000a06007986 */ /* 0x0001e4000c101506 */
.L_x_41:
[----:B-1----:R-:W-:Y:S05]  /*38f0*/  BSYNC.RECONVERGENT B0 ;  /* 0x0000000000007941 */ /* 0x002fea0003800200 */
.L_x_40:
[----:B------:R-:W-:Y:S04]  /*3900*/  BSSY.RECONVERGENT B0, `(.L_x_42) ;  /* 0x000000c000007945 */ /* 0x000fe80003800200 */
[----:B------:R-:W-:Y:S05]  /*3910*/  @P1 BRA `(.L_x_43) ;  /* 0x0000000000281947 */ /* 0x000fea0003800000 */
[----:B0-----:R-:W0:Y:S01]  /*3920*/  LDS R10, [R14+0xa0] ;  /* 0x0000a0000e0a7984 */ /* 0x001e220000000800 */
[----:B------:R-:W-:-:S04]  /*3930*/  VIADD R6, R0, 0x2 ;  /* 0x0000000200067836 */ /* 0x000fc80000000000 */
[----:B------:R-:W-:-:S05]  /*3940*/  IMAD R7, R13, R6, RZ ;  /* 0x000000060d077224 */ /* 0x000fca00078e02ff */
[----:B------:R-:W-:-:S04]  /*3950*/  LEA.HI R7, R7, R2, RZ, 0x1f ;  /* 0x0000000207077211 */ /* 0x000fc800078ff8ff */
[----:B------:R-:W-:-:S05]  /*3960*/  IADD3 R7, P0, PT, R7, UR8, RZ ;  /* 0x0000000807077c10 */ /* 0x000fca000ff1e0ff */
[----:B------:R-:W-:Y:S01]  /*3970*/  IMAD.X R12, RZ, RZ, RZ, P0 ;  /* 0x000000ffff0c7224 */ /* 0x000fe200000e06ff */
[----:B------:R-:W-:-:S04]  /*3980*/  LEA R6, P0, R7, R8, 0x1 ;  /* 0x0000000807067211 */ /* 0x000fc800078008ff */
[----:B------:R-:W-:Y:S02]  /*3990*/  LEA.HI.X R7, R7, R9, R12, 0x1, P0 ;  /* 0x0000000907077211 */ /* 0x000fe400000f0c0c */
[----:B0-----:R-:W-:-:S05]  /*39a0*/  F2FP.F16.F32.PACK_AB R10, RZ, R10 ;  /* 0x0000000aff0a723e */ /* 0x001fca00000000ff */
[----:B------:R1:W-:Y:S02]  /*39b0*/  STG.E.U16 desc[UR6][R6.64], R10 ;  /* 0x0000000a06007986 */ /* 0x0003e4000c101506 */
.L_x_43:
[----:B------:R-:W-:Y:S05]  /*39c0*/  BSYNC.RECONVERGENT B0 ;  /* 0x0000000000007941 */ /* 0x000fea0003800200 */
.L_x_42:
[----:B------:R-:W-:Y:S01]  /*39d0*/  UIADD3 UR5, UPT, UPT, UR4, 0x2, URZ ;  /* 0x0000000204057890 */ /* 0x000fe2000fffe0ff */
[----:B------:R-:W-:Y:S01]  /*39e0*/  BSSY.RECONVERGENT B0, `(.L_x_44) ;  /* 0x000000e000007945 */ /* 0x000fe20003800200 */
[----:B------:R-:W-:-:S04]  /*39f0*/  VIADD R13, R0, 0x3 ;  /* 0x00000003000d7836 */ /* 0x000fc80000000000 */
[----:B------:R-:W-:-:S13]  /*3a00*/  ISETP.GE.U32.AND P0, PT, R2, UR5, PT ;  /* 0x0000000502007c0c */ /* 0x000fda000bf06070 */
[----:B------:R-:W-:Y:S05]  /*3a10*/  @P0 BRA `(.L_x_45) ;  /* 0x0000000000280947 */ /* 0x000fea0003800000 */
[----:B01----:R-:W0:Y:S01]  /*3a20*/  LDS R10, [R14+0x140] ;  /* 0x000140000e0a7984 */ /* 0x003e220000000800 */
[----:B------:R-:W-:-:S05]  /*3a30*/  IADD3 R6, PT, PT, R0, 0x2, RZ ;  /* 0x0000000200067810 */ /* 0x000fca0007ffe0ff */
        /* <DEDUP_REMOVED lines=8> */
.L_x_45:
[----:B------:R-:W-:Y:S05]  /*3ac0*/  BSYNC.RECONVERGENT B0 ;  /* 0x0000000000007941 */ /* 0x000fea0003800200 */
.L_x_44:
[----:B------:R-:W-:Y:S01]  /*3ad0*/  UIADD3 UR5, UPT, UPT, UR4, 0x3, URZ ;  /* 0x0000000304057890 */ /* 0x000fe2000fffe0ff */
[----:B------:R-:W-:Y:S01]  /*3ae0*/  BSSY.RECONVERGENT B0, `(.L_x_46) ;  /* 0x000000d000007945 */ /* 0x000fe20003800200 */
[----:B------:R-:W-:-:S04]  /*3af0*/  VIADD R0, R0, 0x4 ;  /* 0x0000000400007836 */ /* 0x000fc80000000000 */
[----:B------:R-:W-:-:S13]  /*3b00*/  ISETP.GE.U32.AND P0, PT, R2, UR5, PT ;  /* 0x0000000502007c0c */ /* 0x000fda000bf06070 */
[----:B------:R-:W-:Y:S05]  /*3b10*/  @P0 BRA `(.L_x_47) ;  /* 0x0000000000240947 */ /* 0x000fea0003800000 */
[----:B012---:R-:W0:Y:S01]  /*3b20*/  LDS R10, [R14+0x1e0] ;  /* 0x0001e0000e0a7984 */ /* 0x007e220000000800 */
        /* <DEDUP_REMOVED lines=8> */
.L_x_47:
[----:B------:R-:W-:Y:S05]  /*3bb0*/  BSYNC.RECONVERGENT B0 ;  /* 0x0000000000007941 */ /* 0x000fea0003800200 */
.L_x_46:
[----:B------:R-:W-:Y:S01]  /*3bc0*/  UIADD3 UR4, UPT, UPT, UR4, 0x4, URZ ;  /* 0x0000000404047890 */ /* 0x000fe2000fffe0ff */
[----:B0123--:R-:W-:-:S05]  /*3bd0*/  VIADD R6, R11, 0x4 ;  /* 0x000000040b067836 */ /* 0x00ffca0000000000 */
[----:B------:R-:W-:-:S13]  /*3be0*/  ISETP.NE.AND P0, PT, R5, UR4, PT ;  /* 0x0000000405007c0c */ /* 0x000fda000bf05270 */
[----:B------:R-:W-:Y:S05]  /*3bf0*/  @P0 BRA `(.L_x_48) ;  /* 0xfffffff800ec0947 */ /* 0x000fea000383ffff */
.L_x_39:
[----:B------:R-:W-:-:S13]  /*3c00*/  ISETP.NE.AND P0, PT, R15, RZ, PT ;  /* 0x000000ff0f00720c */ /* 0x000fda0003f05270 */
[----:B------:R-:W-:Y:S05]  /*3c10*/  @!P0 BRA `(.L_x_38) ;  /* 0x00000004000c8947 */ /* 0x000fea0003800000 */
[----:B------:R-:W-:-:S13]  /*3c20*/  ISETP.NE.AND P0, PT, R15, 0x1, PT ;  /* 0x000000010f00780c */ /* 0x000fda0003f05270 */
[----:B------:R-:W-:Y:S05]  /*3c30*/  @!P0 BRA `(.L_x_49) ;  /* 0x0000000000a08947 */ /* 0x000fea0003800000 */
[----:B------:R-:W0:Y:S01]  /*3c40*/  LDC R7, c[0x0][0x3b0] ;  /* 0x0000ec00ff077b82 */ /* 0x000e220000000800 */
[CC--:B------:R-:W-:Y:S01]  /*3c50*/  ISETP.GE.U32.AND P2, PT, R2.reuse, R5.reuse, PT ;  /* 0x000000050200720c */ /* 0x0c0fe20003f46070 */
[----:B------:R-:W-:Y:S01]  /*3c60*/  BSSY.RECONVERGENT B0, `(.L_x_50) ;  /* 0x0000013000007945 */ /* 0x000fe20003800200 */
[----:B------:R-:W-:Y:S02]  /*3c70*/  ISETP.NE.AND P1, PT, R5, 0x10, PT ;  /* 0x000000100500780c */ /* 0x000fe40003f25270 */
[----:B------:R-:W-:Y:S02]  /*3c80*/  ISETP.GT.U32.AND P0, PT, R2, R5, PT ;  /* 0x000000050200720c */ /* 0x000fe40003f04070 */
[----:B0-----:R-:W-:-:S04]  /*3c90*/  IADD3 R7, PT, PT, R6, 0x20, -R7 ;  /* 0x0000002006077810 */ /* 0x001fc80007ffe807 */
[----:B------:R-:W-:-:S03]  /*3ca0*/  SEL R11, R7, R6, !P1 ;  /* 0x00000006070b7207 */ /* 0x000fc60004800000 */
[----:B------:R-:W-:Y:S05]  /*3cb0*/  @P2 BRA `(.L_x_51) ;  /* 0x0000000000342947 */ /* 0x000fea0003800000 */
[----:B------:R-:W-:Y:S01]  /*3cc0*/  IMAD R0, R11, 0x28, R2 ;  /* 0x000000280b007824 */ /* 0x000fe200078e0202 */
[----:B------:R-:W0:Y:S04]  /*3cd0*/  LDCU UR4, c[0x0][0x3a0] ;  /* 0x00007400ff0477ac */ /* 0x000e280008000800 */
[----:B------:R-:W-:Y:S01]  /*3ce0*/  LEA R4, R0, R3, 0x2 ;  /* 0x0000000300047211 */ /* 0x000fe200078e10ff */
[----:B------:R-:W-:-:S04]  /*3cf0*/  VIADD R0, R5, 0xffffffff ;  /* 0xffffffff05007836 */ /* 0x000fc80000000000 */
[----:B------:R-:W-:Y:S01]  /*3d00*/  IMAD R7, R5, R0, RZ ;  /* 0x0000000005077224 */ /* 0x000fe200078e02ff */
[----:B------:R-:W1:Y:S04]  /*3d10*/  LDS R4, [R4] ;  /* 0x0000000004047984 */ /* 0x000e680000000800 */
[----:B------:R-:W-:-:S04]  /*3d20*/  LEA.HI.SX32 R7, R7, R2, 0x1f ;  /* 0x0000000207077211 */ /* 0x000fc800078ffaff */
[----:B0-----:R-:W-:-:S05]  /*3d30*/  IADD3 R7, P1, PT, R7, UR4, RZ ;  /* 0x0000000407077c10 */ /* 0x001fca000ff3e0ff */
[----:B------:R-:W-:Y:S01]  /*3d40*/  IMAD.X R10, RZ, RZ, RZ, P1 ;  /* 0x000000ffff0a7224 */ /* 0x000fe200008e06ff */
[----:B------:R-:W-:-:S04]  /*3d50*/  LEA R6, P1, R7, R8, 0x1 ;  /* 0x0000000807067211 */ /* 0x000fc800078208ff */
[----:B------:R-:W-:Y:S02]  /*3d60*/  LEA.HI.X R7, R7, R9, R10, 0x1, P1 ;  /* 0x0000000907077211 */ /* 0x000fe400008f0c0a */
[----:B-1----:R-:W-:-:S05]  /*3d70*/  F2FP.F16.F32.PACK_AB R0, RZ, R4 ;  /* 0x00000004ff00723e */ /* 0x002fca00000000ff */
[----:B------:R0:W-:Y:S02]  /*3d80*/  STG.E.U16 desc[UR6][R6.64], R0 ;  /* 0x0000000006007986 */ /* 0x0001e4000c101506 */
.L_x_51:
[----:B------:R-:W-:Y:S05]  /*3d90*/  BSYNC.RECONVERGENT B0 ;  /* 0x0000000000007941 */ /* 0x000fea0003800200 */
.L_x_50:
[----:B------:R-:W-:Y:S04]  /*3da0*/  BSSY.RECONVERGENT B0, `(.L_x_52) ;  /* 0x000000f000007945 */ /* 0x000fe80003800200 */
[----:B------:R-:W-:Y:S05]  /*3db0*/  @P0 BRA `(.L_x_53) ;  /* 0x0000000000340947 */ /* 0x000fea0003800000 */
[----:B0-----:R-:W-:Y:S01]  /*3dc0*/  VIADD R7, R11, 0x1 ;  /* 0x000000010b077836 */ /* 0x001fe20000000000 */
[----:B------:R-:W0:Y:S03]  /*3dd0*/  LDCU UR4, c[0x0][0x3a0] ;  /* 0x00007400ff0477ac */ /* 0x000e260008000800 */
[----:B------:R-:W-:Y:S02]  /*3de0*/  IMAD R0, R7, 0x28, R2 ;  /* 0x0000002807007824 */ /* 0x000fe400078e0202 */
[----:B------:R-:W-:Y:S02]  /*3df0*/  IMAD R7, R5, R5, R5 ;  /* 0x0000000505077224 */ /* 0x000fe400078e0205 */
[----:B------:R-:W-:-:S03]  /*3e00*/  IMAD R0, R0, 0x4, R3 ;  /* 0x0000000400007824 */ /* 0x000fc600078e0203 */
[----:B------:R-:W-:-:S03]  /*3e10*/  LEA.HI.SX32 R7, R7, R2, 0x1f ;  /* 0x0000000207077211 */ /* 0x000fc600078ffaff */
[----:B------:R-:W1:Y:S01]  /*3e20*/  LDS R0, [R0] ;  /* 0x0000000000007984 */ /* 0x000e620000000800 */
[----:B0-----:R-:W-:-:S04]  /*3e30*/  IADD3 R7, P0, PT, R7, UR4, RZ ;  /* 0x0000000407077c10 */ /* 0x001fc8000ff1e0ff */
[----:B------:R-:W-:Y:S02]  /*3e40*/  IADD3.X R10, PT, PT, RZ, RZ, RZ, P0, !PT ;  /* 0x000000ffff0a7210 */ /* 0x000fe400007fe4ff */
[----:B------:R-:W-:-:S04]  /*3e50*/  LEA R6, P0, R7, R8, 0x1 ;  /* 0x0000000807067211 */ /* 0x000fc800078008ff */
[----:B------:R-:W-:Y:S02]  /*3e60*/  LEA.HI.X R7, R7, R9, R10, 0x1, P0 ;  /* 0x0000000907077211 */ /* 0x000fe400000f0c0a */
[----:B-1----:R-:W-:-:S05]  /*3e70*/  F2FP.F16.F32.PACK_AB R4, RZ, R0 ;  /* 0x00000000ff04723e */ /* 0x002fca00000000ff */
[----:B------:R1:W-:Y:S02]  /*3e80*/  STG.E.U16 desc[UR6][R6.64], R4 ;  /* 0x0000000406007986 */ /* 0x0003e4000c101506 */
.L_x_53:
[----:B------:R-:W-:Y:S05]  /*3e90*/  BSYNC.RECONVERGENT B0 ;  /* 0x0000000000007941 */ /* 0x000fea0003800200 */
.L_x_52:
[----:B01----:R-:W-:Y:S02]  /*3ea0*/  VIADD R6, R11, 0x2 ;  /* 0x000000020b067836 */ /* 0x003fe40000000000 */
[----:B------:R-:W-:-:S07]  /*3eb0*/  VIADD R5, R5, 0x2 ;  /* 0x0000000205057836 */ /* 0x000fce0000000000 */
.L_x_49:
[----:B------:R-:W0:Y:S02]  /*3ec0*/  LDCU UR4, c[0x0][0x39c] ;  /* 0x00007380ff0477ac */ /* 0x000e240008000800 */
[----:B0-----:R-:W-:-:S04]  /*3ed0*/  ULOP3.LUT UR4, UR4, 0x1, URZ, 0xc0, !UPT ;  /* 0x0000000104047892 */ /* 0x001fc8000f8ec0ff */
[----:B------:R-:W-:-:S09]  /*3ee0*/  UISETP.NE.U32.AND UP0, UPT, UR4, 0x1, UPT ;  /* 0x000000010400788c */ /* 0x000fd2000bf05070 */
[----:B------:R-:W-:Y:S05]  /*3ef0*/  BRA.U UP0, `(.L_x_38) ;  /* 0x0000000100547547 */ /* 0x000fea000b800000 */
[----:B------:R-:W0:Y:S01]  /*3f00*/  LDC R7, c[0x0][0x3b0] ;  /* 0x0000ec00ff077b82 */ /* 0x000e220000000800 */
[----:B------:R-:W-:Y:S01]  /*3f10*/  ISETP.GE.U32.AND P1, PT, R2, R5, PT ;  /* 0x000000050200720c */ /* 0x000fe20003f26070 */
[----:B------:R-:W-:Y:S01]  /*3f20*/  BSSY.RECONVERGENT B0, `(.L_x_38) ;  /* 0x0000012000007945 */ /* 0x000fe20003800200 */
[----:B------:R-:W-:Y:S01]  /*3f30*/  ISETP.NE.AND P0, PT, R5, 0x10, PT ;  /* 0x000000100500780c */ /* 0x000fe20003f05270 */
[----:B0-----:R-:W-:-:S12]  /*3f40*/  IMAD.IADD R0, R6, 0x1, -R7 ;  /* 0x0000000106007824 */ /* 0x001fd800078e0a07 */
[----:B------:R-:W-:Y:S01]  /*3f50*/  @!P0 VIADD R6, R0, 0x20 ;  /* 0x0000002000068836 */ /* 0x000fe20000000000 */
[----:B------:R-:W-:Y:S06]  /*3f60*/  @P1 BRA `(.L_x_54) ;  /* 0x0000000000341947 */ /* 0x000fec0003800000 */
        /* <DEDUP_REMOVED lines=13> */
.L_x_54:
[----:B------:R-:W-:Y:S05]  /*4040*/  BSYNC.RECONVERGENT B0 ;  /* 0x0000000000007941 */ /* 0x000fea0003800200 */
.L_x_38:
[----:B------:R-:W-:-:S13]  /*4050*/  ISETP.NE.AND P0, PT, R2, RZ, PT ;  /* 0x000000ff0200720c */ /* 0x000fda0003f05270 */
[----:B------:R-:W-:Y:S05]  /*4060*/  @P0 EXIT ;  /* 0x000000000000094d */ /* 0x000fea0003800000 */
[----:B------:R-:W1:Y:S02]  /*4070*/  LDC R3, c[0x0][0x3b4] ;  /* 0x0000ed00ff037b82 */ /* 0x000e640000000800 */
[----:B-1----:R-:W-:-:S04]  /*4080*/  VIADD R3, R3, 0xffffffff ;  /* 0xffffffff03037836 */ /* 0x002fc80000000000 */
[----:B------:R-:W-:-:S05]  /*4090*/  IMAD.WIDE.U32 R8, R3, 0x2, R8 ;  /* 0x0000000203087825 */ /* 0x000fca00078e0008 */
[----:B------:R-:W-:Y:S01]  /*40a0*/  STG.E.U16 desc[UR6][R8.64], RZ ;  /* 0x000000ff08007986 */ /* 0x000fe2000c101506 */
[----:B------:R-:W-:Y:S05]  /*40b0*/  EXIT ;  /* 0x000000000000794d */ /* 0x000fea0003800000 */
.L_x_55:
[----:B------:R-:W-:-:S00]  /*40c0*/  BRA `(.L_x_55) ;  /* 0xfffffffc00fc7947 */ /* 0x000fc0000383ffff */
[----:B------:R-:W-:-:S00]  /*40d0*/  NOP ;  /* 0x0000000000007918 */ /* 0x000fc00000000000 */
        /* <DEDUP_REMOVED lines=10> */
.L_x_96:


//--------------------- .text._Z25dotBasedInteractFwdKernelILj4ELj128ELj2ELj8ELj136ELj40ELj32ELj5ELj16ELj4EEvPK6__halfS2_PS0_jjjjjjjjjj --------------------------
	.section	.text._Z25dotBasedInteractFwdKernelILj4ELj128ELj2ELj8ELj136ELj40ELj32ELj5ELj16ELj4EEvPK6__halfS2_PS0_jjjjjjjjjj,"ax",@progbits
	.align	128
        .global         _Z25dotBasedInteractFwdKernelILj4ELj128ELj2ELj8ELj136ELj40ELj32ELj5ELj16ELj4EEvPK6__halfS2_PS0_jjjjjjjjjj
        .type           _Z25dotBasedInteractFwdKernelILj4ELj128ELj2ELj8ELj136ELj40ELj32ELj5ELj16ELj4EEvPK6__halfS2_PS0_jjjjjjjjjj,@function
        .size           _Z25dotBasedInteractFwdKernelILj4ELj128ELj2ELj8ELj136ELj40ELj32ELj5ELj16ELj4EEvPK6__halfS2_PS0_jjjjjjjjjj,(.L_x_97 - _Z25dotBasedInteractFwdKernelILj4ELj128ELj2ELj8ELj136ELj40ELj32ELj5ELj16ELj4EEvPK6__halfS2_PS0_jjjjjjjjjj)
        .other          _Z25dotBasedInteractFwdKernelILj4ELj128ELj2ELj8ELj136ELj40ELj32ELj5ELj16ELj4EEvPK6__halfS2_PS0_jjjjjjjjjj,@"STO_CUDA_ENTRY STV_DEFAULT"
_Z25dotBasedInteractFwdKernelILj4ELj128ELj2ELj8ELj136ELj40ELj32ELj5ELj16ELj4EEvPK6__halfS2_PS0_jjjjjjjjjj:
.text._Z25dotBasedInteractFwdKernelILj4ELj128ELj2ELj8ELj136ELj40ELj32ELj5ELj16ELj4EEvPK6__halfS2_PS0_jjjjjjjjjj:
        /* <DEDUP_REMOVED lines=9> */
[----:B------:R-:W0:Y:S01]  /*0090*/  S2R R3, SR_CgaCtaId ;  /* 0x0000000000037919 */ /* 0x000e220000008800 */
[----:B------:R-:W1:Y:S01]  /*00a0*/  LDC R0, c[0x0][0x39c] ;  /* 0x0000e700ff007b82 */ /* 0x000e620000000800 */
[----:B------:R-:W2:Y:S01]  /*00b0*/  LDCU UR4, c[0x0][0x3ac] ;  /* 0x00007580ff0477ac */ /* 0x000ea20008000800 */
[----:B------:R-:W-:Y:S01]  /*00c0*/  MOV R6, 0x400 ;  /* 0x0000040000067802 */ /* 0x000fe20000000f00 */
[----:B------:R-:W-:Y:S01]  /*00d0*/  BSSY.RECONVERGENT B0, `(.L_x_56) ;  /* 0x00000be000007945 */ /* 0x000fe20003800200 */
[----:B------:R-:W3:Y:S04]  /*00e0*/  LDCU.64 UR8, c[0x0][0x358] ;  /* 0x00006b00ff0877ac */ /* 0x000ee80008000a00 */
[----:B------:R-:W4:Y:S01]  /*00f0*/  LDC R5, c[0x0][0x3a0] ;  /* 0x0000e800ff057b82 */ /* 0x000f220000000800 */
[----:B--2---:R-:W-:-:S02]  /*0100*/  IMAD R7, R2, UR4, RZ ;  /* 0x0000000402077c24 */ /* 0x004fc4000f8e02ff */
[----:B------:R-:W-:Y:S02]  /*0110*/  IMAD.SHL.U32 R2, R9, 0x8, RZ ;  /* 0x0000000809027824 */ /* 0x000fe400078e00ff */
[----:B------:R-:W-:Y:S01]  /*0120*/  IMAD.SHL.U32 R7, R7, 0x2, RZ ;  /* 0x0000000207077824 */ /* 0x000fe200078e00ff */
[----:B-1----:R-:W-:Y:S02]  /*0130*/  ISETP.NE.AND P1, PT, R0, RZ, PT ;  /* 0x000000ff0000720c */ /* 0x002fe40003f25270 */
[----:B------:R-:W-:Y:S02]  /*0140*/  LOP3.LUT R11, R2, 0xf8, RZ, 0xc0, !PT ;  /* 0x000000f8020b7812 */ /* 0x000fe400078ec0ff */
[----:B0-----:R-:W-:Y:S02]  /*0150*/  LEA R6, R3, R6, 0x18 ;  /* 0x0000000603067211 */ /* 0x001fe400078ec0ff */
[----:B------:R-:W-:Y:S01]  /*0160*/  LOP3.LUT R3, R9, 0x1f, RZ, 0xc0, !PT ;  /* 0x0000001f09037812 */ /* 0x000fe200078ec0ff */
[----:B------:R-:W-:Y:S01]  /*0170*/  VIADD R9, R0, 0xffffffff ;  /* 0xffffffff00097836 */ /* 0x000fe20000000000 */
[----:B----4-:R-:W-:-:S02]  /*0180*/  SHF.R.U32.HI R8, RZ, 0x2, R5 ;  /* 0x00000002ff087819 */ /* 0x010fc40000011605 */
[----:B------:R-:W-:Y:S02]  /*0190*/  IADD3 R2, PT, PT, R7, R6, RZ ;  /* 0x0000000607027210 */ /* 0x000fe40007ffe0ff */
[----:B------:R-:W-:-:S03]  /*01a0*/  ISETP.GE.U32.OR P0, PT, R3, R8, !P1 ;  /* 0x000000080300720c */ /* 0x000fc60004f06470 */
[----:B------:R-:W-:-:S10]  /*01b0*/  IMAD.IADD R38, R2, 0x1, R11 ;  /* 0x0000000102267824 */ /* 0x000fd400078e020b */
[----:B---3--:R-:W-:Y:S05]  /*01c0*/  @P0 BRA `(.L_x_57) ;  /* 0x0000000800b80947 */ /* 0x008fea0003800000 */
[----:B------:R-:W0:Y:S01]  /*01d0*/  LDC.64 R18, c[0x0][0x380] ;  /* 0x0000e000ff127b82 */ /* 0x000e220000000a00 */
[C---:B------:R-:W-:Y:S01]  /*01e0*/  ISETP.GE.U32.AND P2, PT, R9.reuse, 0xf, PT ;  /* 0x0000000f0900780c */ /* 0x040fe20003f46070 */
[----:B------:R-:W-:Y:S01]  /*01f0*/  IMAD R12, R4, R5, RZ ;  /* 0x00000005040c7224 */ /* 0x000fe200078e02ff */
[----:B------:R-:W-:Y:S02]  /*0200*/  LOP3.LUT R39, R0, 0xf, RZ, 0xc0, !PT ;  /* 0x0000000f00277812 */ /* 0x000fe400078ec0ff */
[----:B------:R-:W-:Y:S01]  /*0210*/  MOV R41, RZ ;  /* 0x000000ff00297202 */ /* 0x000fe20000000f00 */
[----:B------:R-:W-:Y:S01]  /*0220*/  IMAD R13, R9, R12, RZ ;  /* 0x0000000c090d7224 */ /* 0x000fe200078e02ff */
[----:B------:R-:W-:Y:S01]  /*0230*/  ISETP.NE.AND P0, PT, R39, RZ, PT ;  /* 0x000000ff2700720c */ /* 0x000fe20003f05270 */
[----:B------:R-:W1:Y:S01]  /*0240*/  LDC.64 R10, c[0x0][0x388] ;  /* 0x0000e200ff0a7b82 */ /* 0x000e620000000a00 */
[----:B0-----:R-:W-:-:S04]  /*0250*/  IMAD.WIDE.U32 R18, R12, 0x2, R18 ;  /* 0x000000020c127825 */ /* 0x001fc800078e0012 */
[----:B-1----:R-:W-:Y:S01]  /*0260*/  IMAD.WIDE.U32 R10, R13, 0x2, R10 ;  /* 0x000000020d0a7825 */ /* 0x002fe200078e000a */
[----:B------:R-:W-:Y:S06]  /*0270*/  @!P2 BRA `(.L_x_58) ;  /* 0x000000040038a947 */ /* 0x000fec0003800000 */
[----:B------:R-:W-:Y:S01]  /*0280*/  IMAD R13, R3, 0x8, R7 ;  /* 0x00000008030d7824 */ /* 0x000fe200078e0207 */
[----:B------:R-:W-:Y:S01]  /*0290*/  LOP3.LUT R41, R0, 0xfffffff0, RZ, 0xc0, !PT ;  /* 0xfffffff000297812 */ /* 0x000fe200078ec0ff */
[----:B------:R-:W-:-:S03]  /*02a0*/  UMOV UR4, URZ ;  /* 0x000000ff00047c82 */ /* 0x000fc60008000000 */
[----:B------:R-:W-:Y:S01]  /*02b0*/  IADD3 R40, PT, PT, R13, 0x880, R6 ;  /* 0x000008800d287810 */ /* 0x000fe20007ffe006 */
[----:B------:R-:W-:-:S07]  /*02c0*/  IMAD.MOV R42, RZ, RZ, -R41 ;  /* 0x000000ffff2a7224 */ /* 0x000fce00078e0a29 */
.L_x_59:
[----:B------:R-:W-:Y:S01]  /*02d0*/  IMAD.WIDE.U32 R12, R5, 0x2, R18 ;  /* 0x00000002050c7825 */ /* 0x000fe200078e0012 */
[----:B------:R-:W-:-:S04]  /*02e0*/  ISETP.NE.AND P2, PT, RZ, UR4, PT ;  /* 0x00000004ff007c0c */ /* 0x000fc8000bf45270 */
[----:B------:R-:W-:Y:S02]  /*02f0*/  SEL R12, R10, R12, !P2 ;  /* 0x0000000c0a0c7207 */ /* 0x000fe40005000000 */
[----:B------:R-:W-:-:S03]  /*0300*/  SEL R13, R11, R13, !P2 ;  /* 0x0000000d0b0d7207 */ /* 0x000fc60005000000 */
[----:B------:R-:W-:-:S04]  /*0310*/  IMAD.WIDE.U32 R14, R5, 0x2, R12 ;  /* 0x00000002050e7825 */ /* 0x000fc800078e000c */
[----:B------:R-:W-:-:S04]  /*0320*/  IMAD.WIDE.U32 R12, R3, 0x8, R12 ;  /* 0x00000008030c7825 */ /* 0x000fc800078e000c */
[--C-:B------:R-:W-:Y:S02]  /*0330*/  IMAD.WIDE.U32 R16, R5, 0x2, R14.reuse ;  /* 0x0000000205107825 */ /* 0x100fe400078e000e */
[----:B------:R-:W2:Y:S02]  /*0340*/  LDG.E.64.CONSTANT R12, desc[UR8][R12.64] ;  /* 0x000000080c0c7981 */ /* 0x000ea4000c1e9b00 */
[----:B------:R-:W-:-:S04]  /*0350*/  IMAD.WIDE.U32 R14, R3, 0x8, R14 ;  /* 0x00000008030e7825 */ /* 0x000fc800078e000e */
[--C-:B------:R-:W-:Y:S02]  /*0360*/  IMAD.WIDE.U32 R34, R5, 0x2, R16.reuse ;  /* 0x0000000205227825 */ /* 0x100fe400078e0010 */
[----:B------:R-:W3:Y:S02]  /*0370*/  LDG.E.64.CONSTANT R14, desc[UR8][R14.64] ;  /* 0x000000080e0e7981 */ /* 0x000ee4000c1e9b00 */
[----:B------:R-:W-:-:S04]  /*0380*/  IMAD.WIDE.U32 R28, R3, 0x8, R16 ;  /* 0x00000008031c7825 */ /* 0x000fc800078e0010 */
[--C-:B------:R-:W-:Y:S02]  /*0390*/  IMAD.WIDE.U32 R30, R3, 0x8, R34.reuse ;  /* 0x00000008031e7825 */ /* 0x100fe400078e0022 */
[----:B------:R-:W4:Y:S04]  /*03a0*/  LDG.E.64.CONSTANT R28, desc[UR8][R28.64] ;  /* 0x000000081c1c7981 */ /* 0x000f28000c1e9b00 */
[----:B------:R-:W5:Y:S01]  /*03b0*/  LDG.E.64.CONSTANT R30, desc[UR8][R30.64] ;  /* 0x000000081e1e7981 */ /* 0x000f62000c1e9b00 */
[----:B------:R-:W-:-:S04]  /*03c0*/  IMAD.WIDE.U32 R34, R5, 0x2, R34 ;  /* 0x0000000205227825 */ /* 0x000fc800078e0022 */
        /* <DEDUP_REMOVED lines=9> */
[C---:B------:R-:W-:Y:S02]  /*0460*/  IMAD.WIDE.U32 R34, R3.reuse, 0x8, R34 ;  /* 0x0000000803227825 */ /* 0x040fe400078e0022 */
[----:B------:R-:W4:Y:S02]  /*0470*/  LDG.E.64.CONSTANT R18, desc[UR8][R18.64] ;  /* 0x0000000812127981 */ /* 0x000f24000c1e9b00 */
[C---:B------:R-:W-:Y:S02]  /*0480*/  IMAD.WIDE.U32 R26, R3.reuse, 0x8, R26 ;  /* 0x00000008031a7825 */ /* 0x040fe400078e001a */
[----:B------:R-:W4:Y:S02]  /*0490*/  LDG.E.64.CONSTANT R34, desc[UR8][R34.64] ;  /* 0x0000000822227981 */ /* 0x000f24000c1e9b00 */
[C---:B------:R-:W-:Y:S02]  /*04a0*/  IMAD.WIDE.U32 R24, R3.reuse, 0x8, R24 ;  /* 0x0000000803187825 */ /* 0x040fe400078e0018 */
[----:B------:R-:W4:Y:S02]  /*04b0*/  LDG.E.64.CONSTANT R26, desc[UR8][R26.64] ;  /* 0x000000081a1a7981 */ /* 0x000f24000c1e9b00 */
[----:B------:R-:W-:-:S02]  /*04c0*/  IMAD.WIDE.U32 R22, R3, 0x8, R22 ;  /* 0x0000000803167825 */ /* 0x000fc400078e0016 */
[----:B------:R-:W4:Y:S02]  /*04d0*/  LDG.E.64.CONSTANT R24, desc[UR8][R24.64] ;  /* 0x0000000818187981 */ /* 0x000f24000c1e9b00 */
[C---:B------:R-:W-:Y:S02]  /*04e0*/  IMAD.WIDE.U32 R44, R3.reuse, 0x8, R44 ;  /* 0x00000008032c7825 */ /* 0x040fe400078e002c */
[----:B------:R-:W4:Y:S04]  /*04f0*/  LDG.E.64.CONSTANT R22, desc[UR8][R22.64] ;  /* 0x0000000816167981 */ /* 0x000f28000c1e9b00 */
[----:B--2---:R0:W-:Y:S02]  /*0500*/  STS.64 [R40+-0x770], R12 ;  /* 0xfff8900c28007388 */ /* 0x0041e40000000a00 */
[----:B0-----:R-:W-:-:S04]  /*0510*/  IMAD.WIDE.U32 R12, R3, 0x8, R16 ;  /* 0x00000008030c7825 */ /* 0x001fc800078e0010 */
[C---:B------:R-:W-:Y:S01]  /*0520*/  IMAD.WIDE.U32 R16, R5.reuse, 0x2, R16 ;  /* 0x0000000205107825 */ /* 0x040fe200078e0010 */
[----:B---3--:R0:W-:Y:S04]  /*0530*/  STS.64 [R40+-0x660], R14 ;  /* 0xfff9a00e28007388 */ /* 0x0081e80000000a00 */
[----:B------:R-:W2:Y:S04]  /*0540*/  LDG.E.CONSTANT R20, desc[UR8][R12.64] ;  /* 0x000000080c147981 */ /* 0x000ea8000c1e9900 */
[----:B------:R1:W2:Y:S01]  /*0550*/  LDG.E.CONSTANT R21, desc[UR8][R12.64+0x4] ;  /* 0x000004080c157981 */ /* 0x0002a2000c1e9900 */
[----:B0-----:R-:W-:-:S03]  /*0560*/  IMAD.WIDE.U32 R14, R5, 0x2, R16 ;  /* 0x00000002050e7825 */ /* 0x001fc600078e0010 */
[----:B-----5:R0:W-:Y:S01]  /*0570*/  STS.64 [R40+-0x440], R30 ;  /* 0xfffbc01e28007388 */ /* 0x0201e20000000a00 */
[----:B-1----:R-:W-:-:S03]  /*0580*/  IMAD.WIDE.U32 R12, R5, 0x2, R14 ;  /* 0x00000002050c7825 */ /* 0x002fc600078e000e */
[----:B----4-:R1:W-:Y:S01]  /*0590*/  STS.64 [R40+-0x550], R28 ;  /* 0xfffab01c28007388 */ /* 0x0103e20000000a00 */
[----:B------:R-:W-:-:S03]  /*05a0*/  IMAD.WIDE.U32 R16, R3, 0x8, R16 ;  /* 0x0000000803107825 */ /* 0x000fc600078e0010 */
[----:B0-----:R0:W3:Y:S01]  /*05b0*/  LDG.E.64.CONSTANT R30, desc[UR8][R36.64] ;  /* 0x00000008241e7981 */ /* 0x0010e2000c1e9b00 */
[----:B------:R-:W-:-:S03]  /*05c0*/  IMAD.WIDE.U32 R14, R3, 0x8, R14 ;  /* 0x00000008030e7825 */ /* 0x000fc600078e000e */
[----:B------:R-:W4:Y:S01]  /*05d0*/  LDG.E.64.CONSTANT R16, desc[UR8][R16.64] ;  /* 0x0000000810107981 */ /* 0x000f22000c1e9b00 */
[----:B-1----:R-:W-:-:S03]  /*05e0*/  IMAD.WIDE.U32 R28, R3, 0x8, R32 ;  /* 0x00000008031c7825 */ /* 0x002fc600078e0020 */
[----:B------:R-:W5:Y:S01]  /*05f0*/  LDG.E.64.CONSTANT R32, desc[UR8][R44.64] ;  /* 0x000000082c207981 */ /* 0x000f62000c1e9b00 */
[----:B0-----:R-:W-:-:S03]  /*0600*/  IMAD.WIDE.U32 R36, R3, 0x8, R12 ;  /* 0x0000000803247825 */ /* 0x001fc600078e000c */
[----:B------:R-:W5:Y:S04]  /*0610*/  LDG.E.64.CONSTANT R28, desc[UR8][R28.64] ;  /* 0x000000081c1c7981 */ /* 0x000f68000c1e9b00 */
[----:B------:R-:W5:Y:S04]  /*0620*/  LDG.E.64.CONSTANT R14, desc[UR8][R14.64] ;  /* 0x000000080e0e7981 */ /* 0x000f68000c1e9b00 */
[----:B------:R-:W5:Y:S01]  /*0630*/  LDG.E.64.CONSTANT R36, desc[UR8][R36.64] ;  /* 0x0000000824247981 */ /* 0x000f62000c1e9b00 */
[----:B------:R-:W-:-:S04]  /*0640*/  IADD3 R42, PT, PT, R42, 0x10, RZ ;  /* 0x000000102a2a7810 */ /* 0x000fc80007ffe0ff */
[----:B------:R-:W-:Y:S01]  /*0650*/  ISETP.NE.AND P2, PT, R42, RZ, PT ;  /* 0x000000ff2a00720c */ /* 0x000fe20003f45270 */
[----:B------:R-:W-:Y:S01]  /*0660*/  UIADD3 UR4, UPT, UPT, UR4, 0x10, URZ ;  /* 0x0000001004047890 */ /* 0x000fe2000fffe0ff */
[----:B------:R0:W-:Y:S04]  /*0670*/  STS.64 [R40+-0x880], R18 ;  /* 0xfff7801228007388 */ /* 0x0001e80000000a00 */
[----:B------:R-:W-:Y:S04]  /*0680*/  STS.64 [R40+-0x330], R34 ;  /* 0xfffcd02228007388 */ /* 0x000fe80000000a00 */
[----:B------:R-:W-:Y:S04]  /*0690*/  STS.64 [R40+0x110], R26 ;  /* 0x0001101a28007388 */ /* 0x000fe80000000a00 */
[----:B------:R-:W-:Y:S01]  /*06a0*/  STS.64 [R40+0x220], R24 ;  /* 0x0002201828007388 */ /* 0x000fe20000000a00 */
[----:B0-----:R-:W-:-:S03]  /*06b0*/  IMAD.WIDE.U32 R18, R5, 0x2, R12 ;  /* 0x0000000205127825 */ /* 0x001fc600078e000c */
[----:B------:R-:W-:Y:S04]  /*06c0*/  STS.64 [R40+0x330], R22 ;  /* 0x0003301628007388 */ /* 0x000fe80000000a00 */
[----:B--2---:R-:W-:Y:S04]  /*06d0*/  STS.64 [R40+0x440], R20 ;  /* 0x0004401428007388 */ /* 0x004fe80000000a00 */
[----:B---3--:R-:W-:Y:S04]  /*06e0*/  STS.64 [R40+-0x110], R30 ;  /* 0xfffef01e28007388 */ /* 0x008fe80000000a00 */
[----:B----4-:R-:W-:Y:S04]  /*06f0*/  STS.64 [R40+0x550], R16 ;  /* 0x0005501028007388 */ /* 0x010fe80000000a00 */
[----:B-----5:R-:W-:Y:S04]  /*0700*/  STS.64 [R40+-0x220], R32 ;  /* 0xfffde02028007388 */ /* 0x020fe80000000a00 */
[----:B------:R-:W-:Y:S04]  /*0710*/  STS.64 [R40], R28 ;  /* 0x0000001c28007388 */ /* 0x000fe80000000a00 */
[----:B------:R-:W-:Y:S04]  /*0720*/  STS.64 [R40+0x660], R14 ;  /* 0x0006600e28007388 */ /* 0x000fe80000000a00 */
[----:B------:R0:W-:Y:S02]  /*0730*/  STS.64 [R40+0x770], R36 ;  /* 0x0007702428007388 */ /* 0x0001e40000000a00 */
[----:B0-----:R-:W-:Y:S01]  /*0740*/  VIADD R40, R40, 0x1100 ;  /* 0x0000110028287836 */ /* 0x001fe20000000000 */
[----:B------:R-:W-:Y:S06]  /*0750*/  @P2 BRA `(.L_x_59) ;  /* 0xfffffff800dc2947 */ /* 0x000fec000383ffff */
.L_x_58:
[----:B------:R-:W-:Y:S05]  /*0760*/  @!P0 BRA `(.L_x_57) ;  /* 0x0000000400508947 */ /* 0x000fea0003800000 */
[----:B------:R-:W-:Y:S02]  /*0770*/  ISETP.GE.U32.AND P2, PT, R39, 0x8, PT ;  /* 0x000000082700780c */ /* 0x000fe40003f46070 */
[----:B------:R-:W-:-:S04]  /*0780*/  LOP3.LUT R30, R0, 0x7, RZ, 0xc0, !PT ;  /* 0x00000007001e7812 */ /* 0x000fc800078ec0ff */
[----:B------:R-:W-:-:S07]  /*0790*/  ISETP.NE.AND P0, PT, R30, RZ, PT ;  /* 0x000000ff1e00720c */ /* 0x000fce0003f05270 */
[----:B------:R-:W-:Y:S06]  /*07a0*/  @!P2 BRA `(.L_x_60) ;  /* 0x000000000094a947 */ /* 0x000fec0003800000 */
[----:B------:R-:W-:Y:S01]  /*07b0*/  IMAD.WIDE.U32 R12, R5, 0x2, R18 ;  /* 0x00000002050c7825 */ /* 0x000fe200078e0012 */
[----:B------:R-:W-:-:S04]  /*07c0*/  ISETP.NE.AND P2, PT, R41, RZ, PT ;  /* 0x000000ff2900720c */ /* 0x000fc80003f45270 */
[----:B------:R-:W-:Y:S02]  /*07d0*/  SEL R14, R10, R12, !P2 ;  /* 0x0000000c0a0e7207 */ /* 0x000fe40005000000 */
[----:B------:R-:W-:Y:S01]  /*07e0*/  SEL R15, R11, R13, !P2 ;  /* 0x0000000d0b0f7207 */ /* 0x000fe20005000000 */
[----:B------:R-:W-:-:S04]  /*07f0*/  IMAD.WIDE.U32 R12, R3, 0x8, R18 ;  /* 0x00000008030c7825 */ /* 0x000fc800078e0012 */
[--C-:B------:R-:W-:Y:S02]  /*0800*/  IMAD.WIDE.U32 R22, R5, 0x2, R14.reuse ;  /* 0x0000000205167825 */ /* 0x100fe400078e000e */
[----:B------:R-:W2:Y:S02]  /*0810*/  LDG.E.64.CONSTANT R12, desc[UR8][R12.64] ;  /* 0x000000080c0c7981 */ /* 0x000ea4000c1e9b00 */
[----:B------:R-:W-:-:S04]  /*0820*/  IMAD.WIDE.U32 R16, R3, 0x8, R14 ;  /* 0x0000000803107825 */ /* 0x000fc800078e000e */
[--C-:B------:R-:W-:Y:S02]  /*0830*/  IMAD.WIDE.U32 R28, R5, 0x2, R22.reuse ;  /* 0x00000002051c7825 */ /* 0x100fe400078e0016 */
[----:B------:R-:W3:Y:S02]  /*0840*/  LDG.E.64.CONSTANT R16, desc[UR8][R16.64] ;  /* 0x0000000810107981 */ /* 0x000ee4000c1e9b00 */
[----:B------:R-:W-:-:S04]  /*0850*/  IMAD.WIDE.U32 R22, R3, 0x8, R22 ;  /* 0x0000000803167825 */ /* 0x000fc800078e0016 */
[C---:B------:R-:W-:Y:S02]  /*0860*/  IMAD.WIDE.U32 R26, R5.reuse, 0x2, R28 ;  /* 0x00000002051a7825 */ /* 0x040fe400078e001c */
[----:B------:R-:W4:Y:S02]  /*0870*/  LDG.E.64.CONSTANT R22, desc[UR8][R22.64] ;  /* 0x0000000816167981 */ /* 0x000f24000c1e9b00 */
[----:B------:R-:W-:-:S04]  /*0880*/  IMAD.WIDE.U32 R24, R5, 0x2, R26 ;  /* 0x0000000205187825 */ /* 0x000fc800078e001a */
[----:B------:R-:W-:-:S04]  /*0890*/  IMAD.WIDE.U32 R20, R5, 0x2, R24 ;  /* 0x0000000205147825 */ /* 0x000fc800078e0018 */
[----:B------:R-:W-:-:S04]  /*08a0*/  IMAD.WIDE.U32 R18, R5, 0x2, R20 ;  /* 0x0000000205127825 */ /* 0x000fc800078e0014 */
[----:B------:R-:W-:-:S04]  /*08b0*/  IMAD.WIDE.U32 R28, R3, 0x8, R28 ;  /* 0x00000008031c7825 */ /* 0x000fc800078e001c */
[C---:B------:R-:W-:Y:S02]  /*08c0*/  IMAD.WIDE.U32 R26, R3.reuse, 0x8, R26 ;  /* 0x00000008031a7825 */ /* 0x040fe400078e001a */
[----:B------:R-:W5:Y:S02]  /*08d0*/  LDG.E.64.CONSTANT R28, desc[UR8][R28.64] ;  /* 0x000000081c1c7981 */ /* 0x000f64000c1e9b00 */
[C---:B------:R-:W-:Y:S02]  /*08e0*/  IMAD.WIDE.U32 R24, R3.reuse, 0x8, R24 ;  /* 0x0000000803187825 */ /* 0x040fe400078e0018 */
[----:B------:R-:W5:Y:S02]  /*08f0*/  LDG.E.64.CONSTANT R26, desc[UR8][R26.64] ;  /* 0x000000081a1a7981 */ /* 0x000f64000c1e9b00 */
[C---:B------:R-:W-:Y:S02]  /*0900*/  IMAD.WIDE.U32 R20, R3.reuse, 0x8, R20 ;  /* 0x0000000803147825 */ /* 0x040fe400078e0014 */
[----:B------:R-:W5:Y:S02]  /*0910*/  LDG.E.64.CONSTANT R24, desc[UR8][R24.64] ;  /* 0x0000000818187981 */ /* 0x000f64000c1e9b00 */
[----:B------:R-:W-:-:S02]  /*0920*/  IMAD.WIDE.U32 R14, R3, 0x8, R18 ;  /* 0x00000008030e7825 */ /* 0x000fc400078e0012 */
[----:B------:R-:W5:Y:S04]  /*0930*/  LDG.E.64.CONSTANT R20, desc[UR8][R20.64] ;  /* 0x0000000814147981 */ /* 0x000f68000c1e9b00 */
[----:B------:R-:W5:Y:S01]  /*0940*/  LDG.E.64.CONSTANT R14, desc[UR8][R14.64] ;  /* 0x000000080e0e7981 */ /* 0x000f62000c1e9b00 */
[C---:B------:R-:W-:Y:S02]  /*0950*/  IMAD R31, R41.reuse, 0x110, R38 ;  /* 0x00000110291f7824 */ /* 0x040fe400078e0226 */
[----:B------:R-:W-:Y:S02]  /*0960*/  VIADD R41, R41, 0x8 ;  /* 0x0000000829297836 */ /* 0x000fe40000000000 */
[----:B------:R-:W-:Y:S01]  /*0970*/  IMAD.WIDE.U32 R18, R5, 0x2, R18 ;  /* 0x0000000205127825 */ /* 0x000fe200078e0012 */
[----:B--2---:R0:W-:Y:S04]  /*0980*/  STS.64 [R31], R12 ;  /* 0x0000000c1f007388 */ /* 0x0041e80000000a00 */
[----:B---3--:R0:W-:Y:S04]  /*0990*/  STS.64 [R31+0x110], R16 ;  /* 0x000110101f007388 */ /* 0x0081e80000000a00 */
[----:B----4-:R0:W-:Y:S04]  /*09a0*/  STS.64 [R31+0x220], R22 ;  /* 0x000220161f007388 */ /* 0x0101e80000000a00 */
[----:B-----5:R0:W-:Y:S04]  /*09b0*/  STS.64 [R31+0x330], R28 ;  /* 0x0003301c1f007388 */ /* 0x0201e80000000a00 */
[----:B------:R0:W-:Y:S04]  /*09c0*/  STS.64 [R31+0x440], R26 ;  /* 0x0004401a1f007388 */ /* 0x0001e80000000a00 */
[----:B------:R0:W-:Y:S04]  /*09d0*/  STS.64 [R31+0x550], R24 ;  /* 0x000550181f007388 */ /* 0x0001e80000000a00 */
[----:B------:R0:W-:Y:S04]  /*09e0*/  STS.64 [R31+0x660], R20 ;  /* 0x000660141f007388 */ /* 0x0001e80000000a00 */
[----:B------:R0:W-:Y:S02]  /*09f0*/  STS.64 [R31+0x770], R14 ;  /* 0x0007700e1f007388 */ /* 0x0001e40000000a00 */
.L_x_60:
[----:B------:R-:W-:Y:S05]  /*0a00*/  @!P0 BRA `(.L_x_57) ;  /* 0x0000000000a88947 */ /* 0x000fea0003800000 */
[----:B------:R-:W-:Y:S02]  /*0a10*/  ISETP.GE.U32.AND P2, PT, R30, 0x4, PT ;  /* 0x000000041e00780c */ /* 0x000fe40003f46070 */
[----:B0-----:R-:W-:-:S04]  /*0a20*/  LOP3.LUT R24, R0, 0x3, RZ, 0xc0, !PT ;  /* 0x0000000300187812 */ /* 0x001fc800078ec0ff */
[----:B------:R-:W-:-:S07]  /*0a30*/  ISETP.NE.AND P0, PT, R24, RZ, PT ;  /* 0x000000ff1800720c */ /* 0x000fce0003f05270 */
[----:B------:R-:W-:Y:S06]  /*0a40*/  @!P2 BRA `(.L_x_61) ;  /* 0x000000000054a947 */ /* 0x000fec0003800000 */
[----:B------:R-:W-:Y:S01]  /*0a50*/  IMAD.WIDE.U32 R12, R5, 0x2, R18 ;  /* 0x00000002050c7825 */ /* 0x000fe200078e0012 */
[----:B------:R-:W-:-:S03]  /*0a60*/  ISETP.NE.AND P2, PT, R41, RZ, PT ;  /* 0x000000ff2900720c */ /* 0x000fc60003f45270 */
[----:B------:R-:W-:Y:S01]  /*0a70*/  IMAD.WIDE.U32 R14, R3, 0x8, R18 ;  /* 0x00000008030e7825 */ /* 0x000fe200078e0012 */
[----:B------:R-:W-:Y:S02]  /*0a80*/  SEL R16, R10, R12, !P2 ;  /* 0x0000000c0a107207 */ /* 0x000fe40005000000 */
[----:B------:R-:W-:-:S03]  /*0a90*/  SEL R17, R11, R13, !P2 ;  /* 0x0000000d0b117207 */ /* 0x000fc60005000000 */
[----:B------:R-:W2:Y:S01]  /*0aa0*/  LDG.E.64.CONSTANT R14, desc[UR8][R14.64] ;  /* 0x000000080e0e7981 */ /* 0x000ea2000c1e9b00 */
[----:B------:R-:W-:-:S04]  /*0ab0*/  IMAD.WIDE.U32 R20, R5, 0x2, R16 ;  /* 0x0000000205147825 */ /* 0x000fc800078e0010 */
[----:B------:R-:W-:-:S04]  /*0ac0*/  IMAD.WIDE.U32 R16, R3, 0x8, R16 ;  /* 0x0000000803107825 */ /* 0x000fc800078e0010 */
[--C-:B------:R-:W-:Y:S02]  /*0ad0*/  IMAD.WIDE.U32 R12, R5, 0x2, R20.reuse ;  /* 0x00000002050c7825 */ /* 0x100fe400078e0014 */
[----:B------:R-:W3:Y:S02]  /*0ae0*/  LDG.E.64.CONSTANT R16, desc[UR8][R16.64] ;  /* 0x0000000810107981 */ /* 0x000ee4000c1e9b00 */
[----:B------:R-:W-:-:S04]  /*0af0*/  IMAD.WIDE.U32 R20, R3, 0x8, R20 ;  /* 0x0000000803147825 */ /* 0x000fc800078e0014 */
[----:B------:R-:W-:Y:S02]  /*0b00*/  IMAD.WIDE.U32 R22, R3, 0x8, R12 ;  /* 0x0000000803167825 */ /* 0x000fe400078e000c */
[----:B------:R-:W4:Y:S04]  /*0b10*/  LDG.E.64.CONSTANT R20, desc[UR8][R20.64] ;  /* 0x0000000814147981 */ /* 0x000f28000c1e9b00 */
[----:B------:R-:W5:Y:S01]  /*0b20*/  LDG.E.64.CONSTANT R22, desc[UR8][R22.64] ;  /* 0x0000000816167981 */ /* 0x000f62000c1e9b00 */
[C---:B------:R-:W-:Y:S01]  /*0b30*/  IMAD R25, R41.reuse, 0x110, R38 ;  /* 0x0000011029197824 */ /* 0x040fe200078e0226 */
[----:B------:R-:W-:Y:S01]  /*0b40*/  IADD3 R41, PT, PT, R41, 0x4, RZ ;  /* 0x0000000429297810 */ /* 0x000fe20007ffe0ff */
[----:B------:R-:W-:-:S03]  /*0b50*/  IMAD.WIDE.U32 R18, R5, 0x2, R12 ;  /* 0x0000000205127825 */ /* 0x000fc600078e000c */
[----:B--2---:R0:W-:Y:S04]  /*0b60*/  STS.64 [R25], R14 ;  /* 0x0000000e19007388 */ /* 0x0041e80000000a00 */
[----:B---3--:R0:W-:Y:S04]  /*0b70*/  STS.64 [R25+0x110], R16 ;  /* 0x0001101019007388 */ /* 0x0081e80000000a00 */
[----:B----4-:R0:W-:Y:S04]  /*0b80*/  STS.64 [R25+0x220], R20 ;  /* 0x0002201419007388 */ /* 0x0101e80000000a00 */
[----:B-----5:R0:W-:Y:S02]  /*0b90*/  STS.64 [R25+0x330], R22 ;  /* 0x0003301619007388 */ /* 0x0201e40000000a00 */
.L_x_61:
[----:B------:R-:W-:Y:S05]  /*0ba0*/  @!P0 BRA `(.L_x_57) ;  /* 0x0000000000408947 */ /* 0x000fea0003800000 */
[----:B------:R-:W-:Y:S02]  /*0bb0*/  IMAD R12, R41, 0x110, R7 ;  /* 0x00000110290c7824 */ /* 0x000fe400078e0207 */
[----:B------:R-:W-:Y:S02]  /*0bc0*/  IMAD.MOV R24, RZ, RZ, -R24 ;  /* 0x000000ffff187224 */ /* 0x000fe400078e0a18 */
[----:B------:R-:W-:-:S05]  /*0bd0*/  IMAD R13, R3, 0x8, R12 ;  /* 0x00000008030d7824 */ /* 0x000fca00078e020c */
[----:B0-----:R-:W-:-:S07]  /*0be0*/  IADD3 R14, PT, PT, R6, R13, RZ ;  /* 0x0000000d060e7210 */ /* 0x001fce0007ffe0ff */
.L_x_62:
[----:B------:R-:W-:-:S06]  /*0bf0*/  IMAD.WIDE.U32 R12, R3, 0x8, R18 ;  /* 0x00000008030c7825 */ /* 0x000fcc00078e0012 */
[----:B------:R-:W2:Y:S01]  /*0c00*/  LDG.E.64.CONSTANT R12, desc[UR8][R12.64] ;  /* 0x000000080c0c7981 */ /* 0x000ea2000c1e9b00 */
[----:B------:R-:W-:Y:S01]  /*0c10*/  VIADD R24, R24, 0x1 ;  /* 0x0000000118187836 */ /* 0x000fe20000000000 */
[----:B------:R-:W-:Y:S01]  /*0c20*/  ISETP.NE.AND P0, PT, R41, RZ, PT ;  /* 0x000000ff2900720c */ /* 0x000fe20003f05270 */
[----:B------:R-:W-:-:S03]  /*0c30*/  IMAD.WIDE.U32 R18, R5, 0x2, R18 ;  /* 0x0000000205127825 */ /* 0x000fc600078e0012 */
[----:B------:R-:W-:Y:S01]  /*0c40*/  ISETP.NE.AND P2, PT, R24, RZ, PT ;  /* 0x000000ff1800720c */ /* 0x000fe20003f45270 */
[----:B------:R-:W-:Y:S01]  /*0c50*/  VIADD R41, R41, 0x1 ;  /* 0x0000000129297836 */ /* 0x000fe20000000000 */
[----:B------:R-:W-:Y:S02]  /*0c60*/  SEL R18, R10, R18, !P0 ;  /* 0x000000120a127207 */ /* 0x000fe40004000000 */
[----:B------:R-:W-:Y:S01]  /*0c70*/  SEL R19, R11, R19, !P0 ;  /* 0x000000130b137207 */ /* 0x000fe20004000000 */
[----:B--2---:R0:W-:Y:S02]  /*0c80*/  STS.64 [R14], R12 ;  /* 0x0000000c0e007388 */ /* 0x0041e40000000a00 */
[----:B0-----:R-:W-:-:S06]  /*0c90*/  IADD3 R14, PT, PT, R14, 0x110, RZ ;  /* 0x000001100e0e7810 */ /* 0x001fcc0007ffe0ff */
[----:B------:R-:W-:Y:S05]  /*0ca0*/  @P2 BRA `(.L_x_62) ;  /* 0xfffffffc00d02947 */ /* 0x000fea000383ffff */
.L_x_57:
[----:B------:R-:W-:Y:S05]  /*0cb0*/  BSYNC.RECONVERGENT B0 ;  /* 0x0000000000007941 */ /* 0x000fea0003800200 */
.L_x_56:
[----:B------:R-:W1:Y:S01]  /*0cc0*/  LDCU UR4, c[0x0][0x3a8] ;  /* 0x00007500ff0477ac */ /* 0x000e620008000800 */
[----:B------:R-:W-:Y:S01]  /*0cd0*/  IMAD.IADD R10, R3, 0x1, R5 ;  /* 0x00000001030a7824 */ /* 0x000fe200078e0205 */
[----:B------:R-:W-:Y:S04]  /*0ce0*/  BSSY.RECONVERGENT B0, `(.L_x_63) ;  /* 0x0000030000007945 */ /* 0x000fe80003800200 */
[----:B-1----:R-:W-:-:S13]  /*0cf0*/  ISETP.GE.U32.OR P0, PT, R10, UR4, !P1 ;  /* 0x000000040a007c0c */ /* 0x002fda000cf06470 */
[----:B------:R-:W-:Y:S05]  /*0d00*/  @P0 BRA `(.L_x_64) ;  /* 0x0000000000b40947 */ /* 0x000fea0003800000 */
[----:B------:R-:W-:Y:S01]  /*0d10*/  ISETP.GE.U32.AND P2, PT, R9, 0x7, PT ;  /* 0x000000070900780c */ /* 0x000fe20003f46070 */
[----:B------:R-:W-:Y:S01]  /*0d20*/  IMAD.MOV.U32 R5, RZ, RZ, RZ ;  /* 0x000000ffff057224 */ /* 0x000fe200078e00ff */
[----:B0-----:R-:W-:-:S04]  /*0d30*/  LOP3.LUT R12, R0, 0x7, RZ, 0xc0, !PT ;  /* 0x00000007000c7812 */ /* 0x001fc800078ec0ff */
[----:B------:R-:W-:-:S07]  /*0d40*/  ISETP.NE.AND P0, PT, R12, RZ, PT ;  /* 0x000000ff0c00720c */ /* 0x000fce0003f05270 */
[----:B------:R-:W-:Y:S06]  /*0d50*/  @!P2 BRA `(.L_x_65) ;  /* 0x000000000040a947 */ /* 0x000fec0003800000 */
[----:B------:R-:W-:Y:S02]  /*0d60*/  LEA R9, R10, R7, 0x1 ;  /* 0x000000070a097211 */ /* 0x000fe400078e08ff */
[----:B------:R-:W-:Y:S02]  /*0d70*/  LOP3.LUT R5, R0, 0xfffffff8, RZ, 0xc0, !PT ;  /* 0xfffffff800057812 */ /* 0x000fe400078ec0ff */
[----:B------:R-:W-:-:S03]  /*0d80*/  IADD3 R11, PT, PT, R9, 0x440, R6 ;  /* 0x00000440090b7810 */ /* 0x000fc60007ffe006 */
[----:B------:R-:W-:-:S07]  /*0d90*/  IMAD.MOV R9, RZ, RZ, -R5 ;  /* 0x000000ffff097224 */ /* 0x000fce00078e0a05 */
.L_x_66:
        /* <DEDUP_REMOVED lines=10> */
[----:B0-----:R-:W-:Y:S01]  /*0e40*/  IADD3 R11, PT, PT, R11, 0x880, RZ ;  /* 0x000008800b0b7810 */ /* 0x001fe20007ffe0ff */
[----:B------:R-:W-:Y:S06]  /*0e50*/  @P2 BRA `(.L_x_66) ;  /* 0xfffffffc00d02947 */ /* 0x000fec000383ffff */
.L_x_65:
        /* <DEDUP_REMOVED lines=12> */
.L_x_67:
[----:B------:R-:W-:Y:S05]  /*0f20*/  @!P2 BRA `(.L_x_64) ;  /* 0x00000000002ca947 */ /* 0x000fea0003800000 */
[----:B------:R-:W-:Y:S02]  /*0f30*/  ISETP.NE.AND P0, PT, R11, 0x1, PT ;  /* 0x000000010b00780c */ /* 0x000fe40003f05270 */
[----:B0-----:R-:W-:-:S04]  /*0f40*/  LOP3.LUT R9, R0, 0x1, RZ, 0xc0, !PT ;  /* 0x0000000100097812 */ /* 0x001fc800078ec0ff */
[----:B------:R-:W-:-:S07]  /*0f50*/  ISETP.NE.U32.AND P2, PT, R9, 0x1, PT ;  /* 0x000000010900780c */ /* 0x000fce0003f45070 */
[C---:B------:R-:W-:Y:S01]  /*0f60*/  @P0 IMAD R9, R5.reuse, 0x88, R10 ;  /* 0x0000008805090824 */ /* 0x040fe200078e020a */
[----:B------:R-:W-:-:S03]  /*0f70*/  @P0 IADD3 R5, PT, PT, R5, 0x2, RZ ;  /* 0x0000000205050810 */ /* 0x000fc60007ffe0ff */
[----:B------:R-:W-:Y:S02]  /*0f80*/  @P0 IMAD R9, R9, 0x2, R2 ;  /* 0x0000000209090824 */ /* 0x000fe400078e0202 */
[----:B------:R-:W-:-:S03]  /*0f90*/  @!P2 IMAD R5, R5, 0x88, R10 ;  /* 0x000000880505a824 */ /* 0x000fc600078e020a */
[----:B------:R1:W-:Y:S01]  /*0fa0*/  @P0 STS.U16 [R9], RZ ;  /* 0x000000ff09000388 */ /* 0x0003e20000000400 */
[----:B------:R-:W-:-:S03]  /*0fb0*/  @!P2 IMAD R5, R5, 0x2, R2 ;  /* 0x000000020505a824 */ /* 0x000fc600078e0202 */
[----:B------:R1:W-:Y:S04]  /*0fc0*/  @P0 STS.U16 [R9+0x110], RZ ;  /* 0x000110ff09000388 */ /* 0x0003e80000000400 */
[----:B------:R1:W-:Y:S02]  /*0fd0*/  @!P2 STS.U16 [R5], RZ ;  /* 0x000000ff0500a388 */ /* 0x0003e40000000400 */
.L_x_64:
[----:B------:R-:W-:Y:S05]  /*0fe0*/  BSYNC.RECONVERGENT B0 ;  /* 0x0000000000007941 */ /* 0x000fea0003800200 */
.L_x_63:
[----:B------:R-:W2:Y:S01]  /*0ff0*/  LDCU UR5, c[0x0][0x3a4] ;  /* 0x00007480ff0577ac */ /* 0x000ea20008000800 */
[----:B------:R-:W-:Y:S01]  /*1000*/  BSSY.RECONVERGENT B0, `(.L_x_68) ;  /* 0x0000042000007945 */ /* 0x000fe20003800200 */
[----:B------:R-:W-:Y:S01]  /*1010*/  USHF.R.U32.HI UR4, URZ, 0x2, UR4 ;  /* 0x00000002ff047899 */ /* 0x000fe20008011604 */
[----:B--2---:R-:W-:-:S05]  /*1020*/  ISETP.GE.U32.AND P0, PT, R0, UR5, PT ;  /* 0x0000000500007c0c */ /* 0x004fca000bf06070 */
[----:B------:R-:W-:-:S13]  /*1030*/  ISETP.GE.U32.OR P0, PT, R3, UR4, P0 ;  /* 0x0000000403007c0c */ /* 0x000fda0008706470 */
[----:B------:R-:W-:Y:S05]  /*1040*/  @P0 BRA `(.L_x_69) ;  /* 0x0000000000f40947 */ /* 0x000fea0003800000 */
[----:B01----:R-:W0:Y:S01]  /*1050*/  LDC R9, c[0x0][0x39c] ;  /* 0x0000e700ff097b82 */ /* 0x003e220000000800 */
[C---:B------:R-:W-:Y:S02]  /*1060*/  IADD3 R10, PT, PT, R0.reuse, -UR5, RZ ;  /* 0x80000005000a7c10 */ /* 0x040fe4000fffe0ff */
[----:B------:R-:W-:Y:S02]  /*1070*/  IADD3 R5, PT, PT, -R0, UR5, RZ ;  /* 0x0000000500057c10 */ /* 0x000fe4000fffe1ff */
[----:B------:R-:W-:Y:S02]  /*1080*/  ISETP.GT.U32.AND P2, PT, R10, -0x8, PT ;  /* 0xfffffff80a00780c */ /* 0x000fe40003f44070 */
[----:B------:R-:W-:-:S04]  /*1090*/  LOP3.LUT R12, R5, 0x7, RZ, 0xc0, !PT ;  /* 0x00000007050c7812 */ /* 0x000fc800078ec0ff */
[----:B------:R-:W-:-:S07]  /*10a0*/  ISETP.NE.AND P0, PT, R12, RZ, PT ;  /* 0x000000ff0c00720c */ /* 0x000fce0003f05270 */
[----:B------:R-:W-:Y:S06]  /*10b0*/  @P2 BRA `(.L_x_70) ;  /* 0x0000000000682947 */ /* 0x000fec0003800000 */
[----:B------:R-:W-:Y:S01]  /*10c0*/  IMAD R10, R0, 0x110, R7 ;  /* 0x00000110000a7824 */ /* 0x000fe200078e0207 */
[----:B------:R-:W-:-:S03]  /*10d0*/  LOP3.LUT R7, R5, 0xfffffff8, RZ, 0xc0, !PT ;  /* 0xfffffff805077812 */ /* 0x000fc600078ec0ff */
[----:B------:R-:W-:Y:S02]  /*10e0*/  IMAD R11, R3, 0x8, R10 ;  /* 0x00000008030b7824 */ /* 0x000fe400078e020a */
[----:B------:R-:W-:-:S03]  /*10f0*/  IMAD.MOV R7, RZ, RZ, -R7 ;  /* 0x000000ffff077224 */ /* 0x000fc600078e0a07 */
[----:B------:R-:W-:-:S07]  /*1100*/  IADD3 R6, PT, PT, R11, 0x440, R6 ;  /* 0x000004400b067810 */ /* 0x000fce0007ffe006 */
.L_x_71:
[----:B------:R-:W-:Y:S01]  /*1110*/  IADD3 R7, PT, PT, R7, 0x8, RZ ;  /* 0x0000000807077810 */ /* 0x000fe20007ffe0ff */
[----:B------:R-:W-:Y:S01]  /*1120*/  STS [R6+-0x440], RZ ;  /* 0xfffbc0ff06007388 */ /* 0x000fe20000000800 */
[----:B0-----:R-:W-:Y:S02]  /*1130*/  VIADD R9, R9, 0x8 ;  /* 0x0000000809097836 */ /* 0x001fe40000000000 */
        /* <DEDUP_REMOVED lines=16> */
[----:B0-----:R-:W-:Y:S01]  /*1240*/  VIADD R6, R6, 0x880 ;  /* 0x0000088006067836 */ /* 0x001fe20000000000 */
[----:B------:R-:W-:Y:S06]  /*1250*/  @P2 BRA `(.L_x_71) ;  /* 0xfffffffc00ac2947 */ /* 0x000fec000383ffff */
.L_x_70:
[----:B------:R-:W-:Y:S05]  /*1260*/  @!P0 BRA `(.L_x_69) ;  /* 0x00000000006c8947 */ /* 0x000fea0003800000 */
[----:B------:R-:W-:Y:S02]  /*1270*/  ISETP.GE.U32.AND P0, PT, R12, 0x4, PT ;  /* 0x000000040c00780c */ /* 0x000fe40003f06070 */
[----:B------:R-:W-:-:S04]  /*1280*/  LOP3.LUT R7, R5, 0x3, RZ, 0xc0, !PT ;  /* 0x0000000305077812 */ /* 0x000fc800078ec0ff */
[----:B------:R-:W-:-:S07]  /*1290*/  ISETP.NE.AND P2, PT, R7, RZ, PT ;  /* 0x000000ff0700720c */ /* 0x000fce0003f45270 */
[----:B------:R-:W-:Y:S06]  /*12a0*/  @!P0 BRA `(.L_x_72) ;  /* 0x0000000000288947 */ /* 0x000fec0003800000 */
[C---:B0-----:R-:W-:Y:S01]  /*12b0*/  IMAD R6, R9.reuse, 0x110, R38 ;  /* 0x0000011009067824 */ /* 0x041fe200078e0226 */
[----:B------:R-:W-:-:S04]  /*12c0*/  IADD3 R9, PT, PT, R9, 0x4, RZ ;  /* 0x0000000409097810 */ /* 0x000fc80007ffe0ff */
        /* <DEDUP_REMOVED lines=8> */
.L_x_72:
[----:B------:R-:W-:Y:S05]  /*1350*/  @!P2 BRA `(.L_x_69) ;  /* 0x000000000030a947 */ /* 0x000fea0003800000 */
[----:B------:R-:W-:Y:S02]  /*1360*/  ISETP.NE.AND P0, PT, R7, 0x1, PT ;  /* 0x000000010700780c */ /* 0x000fe40003f05270 */
[----:B------:R-:W-:-:S04]  /*1370*/  LOP3.LUT R5, R5, 0x1, RZ, 0xc0, !PT ;  /* 0x0000000105057812 */ /* 0x000fc800078ec0ff */
[----:B------:R-:W-:-:S07]  /*1380*/  ISETP.NE.U32.AND P2, PT, R5, 0x1, PT ;  /* 0x000000010500780c */ /* 0x000fce0003f45070 */
[C---:B0-----:R-:W-:Y:S02]  /*1390*/  @P0 IMAD R5, R9.reuse, 0x110, R38 ;  /* 0x0000011009050824 */ /* 0x041fe400078e0226 */
        /* <DEDUP_REMOVED lines=8> */
.L_x_69:
[----:B------:R-:W-:Y:S05]  /*1420*/  BSYNC.RECONVERGENT B0 ;  /* 0x0000000000007941 */ /* 0x000fea0003800200 */
.L_x_68:
[----:B------:R-:W-:Y:S01]  /*1430*/  ISETP.GE.U32.AND P0, PT, R3, R8, PT ;  /* 0x000000080300720c */ /* 0x000fe20003f06070 */
[----:B------:R-:W-:Y:S01]  /*1440*/  NOP ;  /* 0x0000000000007918 */ /* 0x000fe20000000000 */
[----:B------:R-:W3:Y:S01]  /*1450*/  LDC.64 R44, c[0x0][0x390] ;  /* 0x0000e400ff2c7b82 */ /* 0x000ee20000000a00 */
[----:B------:R-:W4:Y:S01]  /*1460*/  LDCU UR4, c[0x0][0x3b4] ;  /* 0x00007680ff0477ac */ /* 0x000f220008000800 */
[----:B0-----:R-:W-:Y:S02]  /*1470*/  CS2R R14, SRZ ;  /* 0x00000000000e7805 */ /* 0x001fe4000001ff00 */
[----:B------:R-:W-:Y:S02]  /*1480*/  CS2R R12, SRZ ;  /* 0x00000000000c7805 */ /* 0x000fe4000001ff00 */
[----:B------:R-:W-:Y:S01]  /*1490*/  CS2R R30, SRZ ;  /* 0x00000000001e7805 */ /* 0x000fe2000001ff00 */
[----:B------:R-:W0:Y:S04]  /*14a0*/  LDCU UR5, c[0x0][0x3bc] ;  /* 0x00007780ff0577ac */ /* 0x000e280008000800 */
[----:B------:R-:W5:Y:S01]  /*14b0*/  @!P0 LDS.64 R38, [R38] ;  /* 0x0000000026268984 */ /* 0x000f620000000a00 */
[----:B------:R-:W-:-:S02]  /*14c0*/  CS2R R28, SRZ ;  /* 0x00000000001c7805 */ /* 0x000fc4000001ff00 */
[----:B------:R-:W-:Y:S02]  /*14d0*/  CS2R R34, SRZ ;  /* 0x0000000000227805 */ /* 0x000fe4000001ff00 */
[----:B------:R-:W-:Y:S02]  /*14e0*/  CS2R R32, SRZ ;  /* 0x0000000000207805 */ /* 0x000fe4000001ff00 */
[----:B------:R-:W-:Y:S02]  /*14f0*/  CS2R R26, SRZ ;  /* 0x00000000001a7805 */ /* 0x000fe4000001ff00 */
[----:B------:R-:W-:Y:S02]  /*1500*/  CS2R R24, SRZ ;  /* 0x0000000000187805 */ /* 0x000fe4000001ff00 */
[----:B-1----:R-:W-:Y:S02]  /*1510*/  CS2R R6, SRZ ;  /* 0x0000000000067805 */ /* 0x002fe4000001ff00 */
[----:B------:R-:W-:-:S02]  /*1520*/  CS2R R10, SRZ ;  /* 0x00000000000a7805 */ /* 0x000fc4000001ff00 */
[----:B--2---:R-:W-:Y:S01]  /*1530*/  CS2R R8, SRZ ;  /* 0x0000000000087805 */ /* 0x004fe2000001ff00 */
[----:B----4-:R-:W-:Y:S01]  /*1540*/  IMAD R5, R4, UR4, RZ ;  /* 0x0000000404057c24 */ /* 0x010fe2000f8e02ff */
[----:B0-----:R-:W-:-:S03]  /*1550*/  UISETP.NE.AND UP0, UPT, UR5, URZ, UPT ;  /* 0x000000ff0500728c */ /* 0x001fc6000bf05270 */
[----:B---3--:R-:W-:-:S04]  /*1560*/  IMAD.WIDE.U32 R44, R5, 0x2, R44 ;  /* 0x00000002052c7825 */ /* 0x008fc800078e002c */
[----:B------:R-:W-:-:S05]  /*1570*/  @!P0 IMAD.WIDE.U32 R4, R3, 0x8, R44 ;  /* 0x0000000803048825 */ /* 0x000fca00078e002c */
[----:B-----5:R0:W-:Y:S02]  /*1580*/  @!P0 STG.E.64 desc[UR8][R4.64], R38 ;  /* 0x0000002604008986 */ /* 0x0201e4000c101b08 */
[----:B0-----:R-:W-:Y:S01]  /*1590*/  CS2R R4, SRZ ;  /* 0x0000000000047805 */ /* 0x001fe2000001ff00 */
[----:B------:R-:W-:Y:S06]  /*15a0*/  BRA.U !UP0, `(.L_x_73) ;  /* 0x00000015084c7547 */ /* 0x000fec000b800000 */
[----:B------:R-:W-:Y:S01]  /*15b0*/  UISETP.GE.U32.AND UP0, UPT, UR5, 0x8, UPT ;  /* 0x000000080500788c */ /* 0x000fe2000bf06070 */
[----:B------:R-:W-:Y:S01]  /*15c0*/  IMAD.MOV.U32 R3, RZ, RZ, RZ ;  /* 0x000000ffff037224 */ /* 0x000fe200078e00ff */
[----:B------:R-:W-:-:S07]  /*15d0*/  MOV R15, RZ ;  /* 0x000000ff000f7202 */ /* 0x000fce0000000f00 */
        /* <DEDUP_REMOVED lines=12> */
[----:B------:R-:W-:Y:S01]  /*16a0*/  CS2R R10, SRZ ;  /* 0x00000000000a7805 */ /* 0x000fe2000001ff00 */
[----:B------:R-:W-:Y:S01]  /*16b0*/  UIADD3 UR4, UPT, UPT, -UR4, URZ, URZ ;  /* 0x000000ff04047290 */ /* 0x000fe2000fffe1ff */
[----:B0-----:R-:W-:Y:S02]  /*16c0*/  SHF.R.U32.HI R3, RZ, 0x3, R5 ;  /* 0x00000003ff037819 */ /* 0x001fe40000011605 */
[----:B------:R-:W-:-:S02]  /*16d0*/  LOP3.LUT R4, R5, 0x7, RZ, 0xc0, !PT ;  /* 0x0000000705047812 */ /* 0x000fc400078ec0ff */
[----:B------:R-:W-:Y:S01]  /*16e0*/  SHF.R.U32.HI R5, RZ, 0x4, R5 ;  /* 0x00000004ff057819 */ /* 0x000fe20000011605 */
[C---:B------:R-:W-:Y:S02]  /*16f0*/  IMAD.SHL.U32 R7, R3.reuse, 0x8, RZ ;  /* 0x0000000803077824 */ /* 0x040fe400078e00ff */
[----:B------:R-:W-:Y:S01]  /*1700*/  IMAD.SHL.U32 R8, R3, 0x8, RZ ;  /* 0x0000000803087824 */ /* 0x000fe200078e00ff */
[C---:B------:R-:W-:Y:S01]  /*1710*/  SHF.L.U32 R3, R5.reuse, 0x3, RZ ;  /* 0x0000000305037819 */ /* 0x040fe200000006ff */
[--C-:B------:R-:W-:Y:S01]  /*1720*/  IMAD R5, R5, 0x8, R4.reuse ;  /* 0x0000000805057824 */ /* 0x100fe200078e0204 */
[----:B------:R-:W-:Y:S02]  /*1730*/  LOP3.LUT R6, R7, 0x8, R4, 0xe2, !PT ;  /* 0x0000000807067812 */ /* 0x000fe400078ee204 */
[----:B------:R-:W-:Y:S02]  /*1740*/  LOP3.LUT R4, R8, 0x8, RZ, 0xe2, !PT ;  /* 0x0000000808047812 */ /* 0x000fe400078ee2ff */
[----:B------:R-:W-:Y:S01]  /*1750*/  CS2R R8, SRZ ;  /* 0x0000000000087805 */ /* 0x000fe2000001ff00 */
[----:B------:R-:W-:Y:S01]  /*1760*/  IMAD R3, R6, 0x88, R3 ;  /* 0x0000008806037824 */ /* 0x000fe200078e0203 */
[----:B------:R-:W-:Y:S01]  /*1770*/  CS2R R6, SRZ ;  /* 0x0000000000067805 */ /* 0x000fe2000001ff00 */
[----:B------:R-:W-:Y:S01]  /*1780*/  IMAD R40, R5, 0x88, R4 ;  /* 0x0000008805287824 */ /* 0x000fe200078e0204 */
[----:B------:R-:W-:-:S02]  /*1790*/  CS2R R4, SRZ ;  /* 0x0000000000047805 */ /* 0x000fc4000001ff00 */
[----:B------:R-:W-:Y:S01]  /*17a0*/  SHF.L.U32 R3, R3, 0x1, RZ ;  /* 0x0000000103037819 */ /* 0x000fe200000006ff */
[----:B------:R-:W-:-:S07]  /*17b0*/  IMAD.SHL.U32 R40, R40, 0x2, RZ ;  /* 0x0000000228287824 */ /* 0x000fce00078e00ff */
.L_x_75:
[----:B------:R-:W-:Y:S01]  /*17c0*/  VIADD R16, R41, 0xffffff20 ;  /* 0xffffff2029107836 */ /* 0x000fe20000000000 */
[----:B------:R-:W0:Y:S01]  /*17d0*/  LDC R42, c[0x0][0x3b0] ;  /* 0x0000ec00ff2a7b82 */ /* 0x000e220000000800 */
[----:B------:R-:W-:Y:S02]  /*17e0*/  UIADD3 UR4, UPT, UPT, UR4, 0x8, URZ ;  /* 0x0000000804047890 */ /* 0x000fe4000fffe0ff */
[C---:B------:R-:W-:Y:S01]  /*17f0*/  IMAD.IADD R20, R16.reuse, 0x1, R40 ;  /* 0x0000000110147824 */ /* 0x040fe200078e0228 */
[----:B------:R-:W-:Y:S01]  /*1800*/  IADD3 R37, PT, PT, R16, R3, RZ ;  /* 0x0000000310257210 */ /* 0x000fe20007ffe0ff */
[----:B------:R-:W-:-:S04]  /*1810*/  UISETP.NE.AND UP0, UPT, UR4, URZ, UPT ;  /* 0x000000ff0400728c */ /* 0x000fc8000bf05270 */
[----:B------:R-:W-:Y:S04]  /*1820*/  LDSM.16.M88.4 R16, [R37] ;  /* 0x000000002510783b */ /* 0x000fe80000000200 */
[----:B------:R-:W1:Y:S01]  /*1830*/  LDSM.16.M88.4 R20, [R20] ;  /* 0x000000001414783b */ /* 0x000e620000000200 */
[----:B0-----:R-:W-:-:S04]  /*1840*/  IMAD R42, R42, 0x110, R41 ;  /* 0x000001102a2a7824 */ /* 0x001fc800078e0229 */
[----:B------:R-:W-:Y:S01]  /*1850*/  VIADD R36, R42, 0xffffee20 ;  /* 0xffffee202a247836 */ /* 0x000fe20000000000 */
[C---:B-1----:R-:W-:Y:S08]  /*1860*/  HMMA.16816.F32 R8, R16.reuse, R20, R8 ;  /* 0x000000141008723c */ /* 0x042ff00000001808 */
[----:B------:R-:W-:Y:S01]  /*1870*/  HMMA.16816.F32 R4, R16, R22, R4 ;  /* 0x000000161004723c */ /* 0x000fe20000001804 */
[C---:B------:R-:W-:Y:S01]  /*1880*/  IADD3 R16, PT, PT, R36.reuse, R3, RZ ;  /* 0x0000000324107210 */ /* 0x040fe20007ffe0ff */
[----:B------:R-:W-:-:S05]  /*1890*/  IMAD.IADD R36, R36, 0x1, R40 ;  /* 0x0000000124247824 */ /* 0x000fca00078e0228 */
[----:B------:R-:W0:Y:S04]  /*18a0*/  LDSM.16.M88.4 R16, [R16] ;  /* 0x000000001010783b */ /* 0x000e280000000200 */
[----:B------:R-:W1:Y:S01]  /*18b0*/  LDSM.16.M88.4 R36, [R36] ;  /* 0x000000002424783b */ /* 0x000e620000000200 */
[----:B0-----:R-:W-:Y:S01]  /*18c0*/  HMMA.16816.F32 R24, R16, R20, R24 ;  /* 0x000000141018723c */ /* 0x001fe20000001818 */
[----:B------:R-:W-:-:S05]  /*18d0*/  VIADD R20, R41, 0xffffff40 ;  /* 0xffffff4029147836 */ /* 0x000fca0000000000 */
[C---:B------:R-:W-:Y:S01]  /*18e0*/  IADD3 R43, PT, PT, R20.reuse, R3, RZ ;  /* 0x00000003142b7210 */ /* 0x040fe20007ffe0ff */
[----:B------:R-:W-:Y:S01]  /*18f0*/  IMAD.IADD R20, R20, 0x1, R40 ;  /* 0x0000000114147824 */ /* 0x000fe200078e0228 */
[C---:B------:R-:W-:Y:S05]  /*1900*/  HMMA.16816.F32 R32, R16.reuse, R22, R32 ;  /* 0x000000161020723c */ /* 0x040fea0000001820 */
[----:B------:R-:W-:Y:S03]  /*1910*/  LDSM.16.M88.4 R20, [R20] ;  /* 0x000000001414783b */ /* 0x000fe60000000200 */
[----:B-1----:R-:W-:Y:S01]  /*1920*/  HMMA.16816.F32 R28, R16, R36, R28 ;  /* 0x00000024101c723c */ /* 0x002fe2000000181c */
[----:B------:R-:W-:-:S04]  /*1930*/  VIADD R36, R42, 0xffffee40 ;  /* 0xffffee402a247836 */ /* 0x000fc80000000000 */
[----:B------:R-:W-:-:S03]  /*1940*/  IMAD.IADD R37, R36, 0x1, R40 ;  /* 0x0000000124257824 */ /* 0x000fc600078e0228 */
[----:B------:R-:W-:Y:S01]  /*1950*/  HMMA.16816.F32 R12, R16, R38, R12 ;  /* 0x00000026100c723c */ /* 0x000fe2000000180c */
[----:B------:R-:W0:Y:S07]  /*1960*/  LDSM.16.M88.4 R16, [R43] ;  /* 0x000000002b10783b */ /* 0x000e2e0000000200 */
[C---:B0-----:R-:W-:Y:S08]  /*1970*/  HMMA.16816.F32 R8, R16.reuse, R20, R8 ;  /* 0x000000141008723c */ /* 0x041ff00000001808 */
[----:B------:R-:W-:Y:S01]  /*1980*/  HMMA.16816.F32 R4, R16, R22, R4 ;  /* 0x000000161004723c */ /* 0x000fe20000001804 */
[----:B------:R-:W-:-:S02]  /*1990*/  IADD3 R16, PT, PT, R36, R3, RZ ;  /* 0x0000000324107210 */ /* 0x000fc40007ffe0ff */
[----:B------:R-:W-:Y:S04]  /*19a0*/  LDSM.16.M88.4 R36, [R37] ;  /* 0x000000002524783b */ /* 0x000fe80000000200 */
[----:B------:R-:W0:Y:S02]  /*19b0*/  LDSM.16.M88.4 R16, [R16] ;  /* 0x000000001010783b */ /* 0x000e240000000200 */
[----:B0-----:R-:W-:Y:S01]  /*19c0*/  HMMA.16816.F32 R28, R16, R36, R28 ;  /* 0x00000024101c723c */ /* 0x001fe2000000181c */
[----:B------:R-:W-:-:S05]  /*19d0*/  VIADD R36, R41, 0xffffff60 ;  /* 0xffffff6029247836 */ /* 0x000fca0000000000 */
[C---:B------:R-:W-:Y:S01]  /*19e0*/  IADD3 R43, PT, PT, R36.reuse, R3, RZ ;  /* 0x00000003242b7210 */ /* 0x040fe20007ffe0ff */
[----:B------:R-:W-:Y:S01]  /*19f0*/  IMAD.IADD R36, R36, 0x1, R40 ;  /* 0x0000000124247824 */ /* 0x000fe200078e0228 */
[C---:B------:R-:W-:Y:S08]  /*1a00*/  HMMA.16816.F32 R24, R16.reuse, R20, R24 ;  /* 0x000000141018723c */ /* 0x040ff00000001818 */
[C---:B------:R-:W-:Y:S08]  /*1a10*/  HMMA.16816.F32 R32, R16.reuse, R22, R32 ;  /* 0x000000161020723c */ /* 0x040ff00000001820 */
[----:B------:R-:W-:Y:S01]  /*1a20*/  HMMA.16816.F32 R12, R16, R38, R12 ;  /* 0x00000026100c723c */ /* 0x000fe2000000180c */
[----:B------:R-:W-:Y:S04]  /*1a30*/  LDSM.16.M88.4 R16, [R43] ;  /* 0x000000002b10783b */ /* 0x000fe80000000200 */
[----:B------:R-:W0:Y:S03]  /*1a40*/  LDSM.16.M88.4 R36, [R36] ;  /* 0x000000002424783b */ /* 0x000e260000000200 */
[C---:B0-----:R-:W-:Y:S08]  /*1a50*/  HMMA.16816.F32 R8, R16.reuse, R36, R8 ;  /* 0x000000241008723c */ /* 0x041ff00000001808 */
[----:B------:R-:W-:Y:S01]  /*1a60*/  HMMA.16816.F32 R4, R16, R38, R4 ;  /* 0x000000261004723c */ /* 0x000fe20000001804 */
[----:B------:R-:W-:-:S05]  /*1a70*/  VIADD R16, R42, 0xffffee60 ;  /* 0xffffee602a107836 */ /* 0x000fca0000000000 */
        /* <DEDUP_REMOVED lines=8> */
[C---:B-1----:R-:W-:Y:S08]  /*1b00*/  HMMA.16816.F32 R28, R20.reuse, R16, R28 ;  /* 0x00000010141c723c */ /* 0x042ff0000000181c */
[C---:B------:R-:W-:Y:S01]  /*1b10*/  HMMA.16816.F32 R32, R20.reuse, R38, R32 ;  /* 0x000000261420723c */ /* 0x040fe20000001820 */
[----:B------:R-:W-:Y:S07]  /*1b20*/  LDSM.16.M88.4 R36, [R36] ;  /* 0x000000002424783b */ /* 0x000fee0000000200 */
[----:B------:R-:W-:Y:S01]  /*1b30*/  HMMA.16816.F32 R16, R20, R18, R12 ;  /* 0x000000121410723c */ /* 0x000fe2000000180c */
[----:B------:R-:W0:Y:S07]  /*1b40*/  LDSM.16.M88.4 R12, [R43] ;  /* 0x000000002b0c783b */ /* 0x000e2e0000000200 */
        /* <DEDUP_REMOVED lines=47> */
[----:B------:R0:W1:Y:S02]  /*1e40*/  LDSM.16.M88.4 R16, [R43] ;  /* 0x000000002b10783b */ /* 0x0000640000000200 */
[----:B0-----:R-:W-:-:S05]  /*1e50*/  IMAD.IADD R43, R41, 0x1, R3 ;  /* 0x00000001292b7824 */ /* 0x001fca00078e0203 */
[C---:B-1----:R-:W-:Y:S08]  /*1e60*/  HMMA.16816.F32 R8, R16.reuse, R36, R8 ;  /* 0x000000241008723c */ /* 0x042ff00000001808 */
[----:B------:R-:W-:Y:S01]  /*1e70*/  HMMA.16816.F32 R4, R16, R38, R4 ;  /* 0x000000261004723c */ /* 0x000fe20000001804 */
[C---:B------:R-:W-:Y:S02]  /*1e80*/  VIADD R16, R42.reuse, 0xffffeee0 ;  /* 0xffffeee02a107836 */ /* 0x040fe40000000000 */
[----:B------:R-:W-:-:S03]  /*1e90*/  VIADD R42, R42, 0xffffef00 ;  /* 0xffffef002a2a7836 */ /* 0x000fc60000000000 */
[C---:B------:R-:W-:Y:S01]  /*1ea0*/  IADD3 R20, PT, PT, R16.reuse, R3, RZ ;  /* 0x0000000310147210 */ /* 0x040fe20007ffe0ff */
[----:B------:R-:W-:-:S05]  /*1eb0*/  IMAD.IADD R16, R16, 0x1, R40 ;  /* 0x0000000110107824 */ /* 0x000fca00078e0228 */
[----:B------:R-:W0:Y:S04]  /*1ec0*/  LDSM.16.M88.4 R20, [R20] ;  /* 0x000000001414783b */ /* 0x000e280000000200 */
[----:B------:R-:W1:Y:S01]  /*1ed0*/  LDSM.16.M88.4 R16, [R16] ;  /* 0x000000001010783b */ /* 0x000e620000000200 */
[----:B0-----:R-:W-:Y:S01]  /*1ee0*/  HMMA.16816.F32 R24, R20, R36, R24 ;  /* 0x000000241418723c */ /* 0x001fe20000001818 */
[C---:B------:R-:W-:Y:S01]  /*1ef0*/  IADD3 R36, PT, PT, R41.reuse, R40, RZ ;  /* 0x0000002829247210 */ /* 0x040fe20007ffe0ff */
[----:B------:R-:W-:-:S06]  /*1f00*/  VIADD R41, R41, 0x100 ;  /* 0x0000010029297836 */ /* 0x000fcc0000000000 */
[C---:B-1----:R-:W-:Y:S08]  /*1f10*/  HMMA.16816.F32 R28, R20.reuse, R16, R28 ;  /* 0x00000010141c723c */ /* 0x042ff0000000181c */
[C---:B------:R-:W-:Y:S01]  /*1f20*/  HMMA.16816.F32 R32, R20.reuse, R38, R32 ;  /* 0x000000261420723c */ /* 0x040fe20000001820 */
[----:B------:R-:W-:Y:S07]  /*1f30*/  LDSM.16.M88.4 R36, [R36] ;  /* 0x000000002424783b */ /* 0x000fee0000000200 */
[----:B------:R-:W-:Y:S01]  /*1f40*/  HMMA.16816.F32 R16, R20, R18, R12 ;  /* 0x000000121410723c */ /* 0x000fe2000000180c */
[----:B------:R-:W0:Y:S01]  /*1f50*/  LDSM.16.M88.4 R12, [R43] ;  /* 0x000000002b0c783b */ /* 0x000e220000000200 */
[C---:B------:R-:W-:Y:S01]  /*1f60*/  IMAD.IADD R20, R42.reuse, 0x1, R3 ;  /* 0x000000012a147824 */ /* 0x040fe200078e0203 */
[----:B------:R-:W-:-:S05]  /*1f70*/  IADD3 R42, PT, PT, R42, R40, RZ ;  /* 0x000000282a2a7210 */ /* 0x000fca0007ffe0ff */
[----:B------:R-:W1:Y:S01]  /*1f80*/  LDSM.16.M88.4 R20, [R20] ;  /* 0x000000001414783b */ /* 0x000e620000000200 */
[C---:B0-----:R-:W-:Y:S08]  /*1f90*/  HMMA.16816.F32 R8, R12.reuse, R36, R8 ;  /* 0x000000240c08723c */ /* 0x041ff00000001808 */
[----:B------:R-:W-:Y:S01]  /*1fa0*/  HMMA.16816.F32 R4, R12, R38, R4 ;  /* 0x000000260c04723c */ /* 0x000fe20000001804 */
[----:B------:R-:W0:Y:S07]  /*1fb0*/  LDSM.16.M88.4 R12, [R42] ;  /* 0x000000002a0c783b */ /* 0x000e2e0000000200 */
[C---:B-1----:R-:W-:Y:S08]  /*1fc0*/  HMMA.16816.F32 R24, R20.reuse, R36, R24 ;  /* 0x000000241418723c */ /* 0x042ff00000001818 */
[C---:B------:R-:W-:Y:S08]  /*1fd0*/  HMMA.16816.F32 R32, R20.reuse, R38, R32 ;  /* 0x000000261420723c */ /* 0x040ff00000001820 */
[C---:B0-----:R-:W-:Y:S08]  /*1fe0*/  HMMA.16816.F32 R28, R20.reuse, R12, R28 ;  /* 0x0000000c141c723c */ /* 0x041ff0000000181c */
[----:B------:R-:W-:Y:S01]  /*1ff0*/  HMMA.16816.F32 R12, R20, R14, R16 ;  /* 0x0000000e140c723c */ /* 0x000fe20000001810 */
[----:B------:R-:W-:-:S04]  /*2000*/  NOP ;  /* 0x0000000000007918 */ /* 0x000fc80000000000 */
[----:B------:R-:W-:-:S15]  /*2010*/  BRA.U UP0, `(.L_x_75) ;  /* 0xfffffff500e87547 */ /* 0x000fde000b83ffff */
[----:B------:R-:W-:-:S06]  /*2020*/  ULOP3.LUT UR4, UR5, 0xfffffff8, URZ, 0xc0, !UPT ;  /* 0xfffffff805047892 */ /* 0x000fcc000f8ec0ff */
[----:B------:R-:W-:-:S07]  /*2030*/  IMAD.U32 R3, RZ, RZ, UR4 ;  /* 0x00000004ff037e24 */ /* 0x000fce000f8e00ff */
.L_x_74:
[----:B------:R-:W-:-:S09]  /*2040*/  ULOP3.LUT UP0, UR4, UR5, 0x7, URZ, 0xc0, !UPT ;  /* 0x0000000705047892 */ /* 0x000fd2000f80c0ff */
[----:B------:R-:W-:Y:S05]  /*2050*/  BRA.U !UP0, `(.L_x_73) ;  /* 0x0000000908a07547 */ /* 0x000fea000b800000 */
[----:B------:R-:W-:Y:S02]  /*2060*/  UISETP.GE.U32.AND UP0, UPT, UR4, 0x4, UPT ;  /* 0x000000040400788c */ /* 0x000fe4000bf06070 */
[----:B------:R-:W-:-:S07]  /*2070*/  ULOP3.LUT UP1, UR6, UR5, 0x3, URZ, 0xc0, !UPT ;  /* 0x0000000305067892 */ /* 0x000fce000f82c0ff */
[----:B------:R-:W-:Y:S05]  /*2080*/  BRA.U !UP0, `(.L_x_76) ;  /* 0x0000000508407547 */ /* 0x000fea000b800000 */
[----:B------:R-:W0:Y:S01]  /*2090*/  S2R R16, SR_LANEID ;  /* 0x0000000000107919 */ /* 0x000e220000000000 */
[C---:B------:R-:W-:Y:S01]  /*20a0*/  IMAD R36, R3.reuse, 0x20, R2 ;  /* 0x0000002003247824 */ /* 0x040fe200078e0202 */
[----:B------:R-:W1:Y:S01]  /*20b0*/  LDC R37, c[0x0][0x3b0] ;  /* 0x0000ec00ff257b82 */ /* 0x000e620000000800 */
[----:B------:R-:W-:Y:S02]  /*20c0*/  VIADD R3, R3, 0x4 ;  /* 0x0000000403037836 */ /* 0x000fe40000000000 */
[----:B-1----:R-:W-:-:S04]  /*20d0*/  IMAD R42, R37, 0x110, R36 ;  /* 0x00000110252a7824 */ /* 0x002fc800078e0224 */
[----:B------:R-:W-:Y:S01]  /*20e0*/  VIADD R37, R42, 0xffffef00 ;  /* 0xffffef002a257836 */ /* 0x000fe20000000000 */
[--C-:B0-----:R-:W-:Y:S02]  /*20f0*/  SHF.R.U32.HI R17, RZ, 0x3, R16.reuse ;  /* 0x00000003ff117819 */ /* 0x101fe40000011610 */
[----:B------:R-:W-:Y:S02]  /*2100*/  SHF.R.U32.HI R19, RZ, 0x4, R16 ;  /* 0x00000004ff137819 */ /* 0x000fe40000011610 */
[----:B------:R-:W-:Y:S01]  /*2110*/  LOP3.LUT R18, R16, 0x7, RZ, 0xc0, !PT ;  /* 0x0000000710127812 */ /* 0x000fe200078ec0ff */
[C---:B------:R-:W-:Y:S01]  /*2120*/  IMAD.SHL.U32 R40, R17.reuse, 0x8, RZ ;  /* 0x0000000811287824 */ /* 0x040fe200078e00ff */
[----:B------:R-:W-:Y:S01]  /*2130*/  SHF.L.U32 R21, R17, 0x3, RZ ;  /* 0x0000000311157819 */ /* 0x000fe200000006ff */
[C---:B------:R-:W-:Y:S01]  /*2140*/  IMAD.SHL.U32 R41, R19.reuse, 0x8, RZ ;  /* 0x0000000813297824 */ /* 0x040fe200078e00ff */
[----:B------:R-:W-:Y:S02]  /*2150*/  LEA R19, R19, R18, 0x3 ;  /* 0x0000001213137211 */ /* 0x000fe400078e18ff */
[----:B------:R-:W-:-:S02]  /*2160*/  LOP3.LUT R40, R40, 0x8, RZ, 0xe2, !PT ;  /* 0x0000000828287812 */ /* 0x000fc400078ee2ff */
[----:B------:R-:W-:-:S03]  /*2170*/  LOP3.LUT R16, R21, 0x8, R18, 0xe2, !PT ;  /* 0x0000000815107812 */ /* 0x000fc600078ee212 */
[----:B------:R-:W-:Y:S02]  /*2180*/  IMAD R40, R19, 0x88, R40 ;  /* 0x0000008813287824 */ /* 0x000fe400078e0228 */
[----:B------:R-:W-:-:S03]  /*2190*/  IMAD R41, R16, 0x88, R41 ;  /* 0x0000008810297824 */ /* 0x000fc600078e0229 */
[C---:B------:R-:W-:Y:S01]  /*21a0*/  LEA R20, R40.reuse, R36, 0x1 ;  /* 0x0000002428147211 */ /* 0x040fe200078e08ff */
[----:B------:R-:W-:Y:S01]  /*21b0*/  IMAD.U32 R39, R41, 0x2, R36 ;  /* 0x0000000229277824 */ /* 0x000fe200078e0024 */
[----:B------:R-:W-:-:S04]  /*21c0*/  LEA R38, R40, R37, 0x1 ;  /* 0x0000002528267211 */ /* 0x000fc800078e08ff */
[----:B------:R-:W-:Y:S04]  /*21d0*/  LDSM.16.M88.4 R16, [R39] ;  /* 0x000000002710783b */ /* 0x000fe80000000200 */
[----:B------:R-:W0:Y:S02]  /*21e0*/  LDSM.16.M88.4 R20, [R20] ;  /* 0x000000001414783b */ /* 0x000e240000000200 */
[C---:B0-----:R-:W-:Y:S08]  /*21f0*/  HMMA.16816.F32 R8, R16.reuse, R20, R8 ;  /* 0x000000141008723c */ /* 0x041ff00000001808 */
[----:B------:R-:W-:Y:S01]  /*2200*/  HMMA.16816.F32 R4, R16, R22, R4 ;  /* 0x000000161004723c */ /* 0x000fe20000001804 */
[----:B------:R-:W-:-:S02]  /*2210*/  IMAD.U32 R16, R41, 0x2, R37 ;  /* 0x0000000229107824 */ /* 0x000fc400078e0025 */
[----:B------:R-:W-:-:S04]  /*2220*/  VIADD R37, R42, 0xffffef20 ;  /* 0xffffef202a257836 */ /* 0x000fc80000000000 */
[----:B------:R-:W0:Y:S02]  /*2230*/  LDSM.16.M88.4 R16, [R16] ;  /* 0x000000001010783b */ /* 0x000e240000000200 */
[C---:B0-----:R-:W-:Y:S08]  /*2240*/  HMMA.16816.F32 R24, R16.reuse, R20, R24 ;  /* 0x000000141018723c */ /* 0x041ff00000001818 */
[----:B------:R-:W-:Y:S01]  /*2250*/  HMMA.16816.F32 R32, R16, R22, R32 ;  /* 0x000000161020723c */ /* 0x000fe20000001820 */
[----:B------:R0:W1:Y:S02]  /*2260*/  LDSM.16.M88.4 R20, [R38] ;  /* 0x000000002614783b */ /* 0x0000640000000200 */
[----:B0-----:R-:W-:-:S05]  /*2270*/  LEA R38, R40, R37, 0x1 ;  /* 0x0000002528267211 */ /* 0x001fca00078e08ff */
[----:B-1----:R-:W-:Y:S01]  /*2280*/  HMMA.16816.F32 R28, R16, R20, R28 ;  /* 0x00000014101c723c */ /* 0x002fe2000000181c */
[----:B------:R-:W-:-:S04]  /*2290*/  VIADD R20, R36, 0x20 ;  /* 0x0000002024147836 */ /* 0x000fc80000000000 */
[C---:B------:R-:W-:Y:S01]  /*22a0*/  IMAD.U32 R43, R41.reuse, 0x2, R20 ;  /* 0x00000002292b7824 */ /* 0x040fe200078e0014 */
[----:B------:R-:W-:Y:S02]  /*22b0*/  LEA R39, R40, R20, 0x1 ;  /* 0x0000001428277211 */ /* 0x000fe400078e08ff */
[----:B------:R-:W-:Y:S02]  /*22c0*/  HMMA.16816.F32 R12, R16, R22, R12 ;  /* 0x00000016100c723c */ /* 0x000fe4000000180c */
        /* <DEDUP_REMOVED lines=10> */
[----:B0-----:R-:W-:-:S05]  /*2370*/  IMAD.U32 R38, R41, 0x2, R37 ;  /* 0x0000000229267824 */ /* 0x001fca00078e0025 */
[C---:B-1----:R-:W-:Y:S01]  /*2380*/  HMMA.16816.F32 R28, R16.reuse, R20, R28 ;  /* 0x00000014101c723c */ /* 0x042fe2000000181c */
[C---:B------:R-:W-:Y:S02]  /*2390*/  VIADD R20, R36.reuse, 0x40 ;  /* 0x0000004024147836 */ /* 0x040fe40000000000 */
[----:B------:R-:W-:Y:S02]  /*23a0*/  VIADD R36, R36, 0x60 ;  /* 0x0000006024247836 */ /* 0x000fe40000000000 */
[C---:B------:R-:W-:Y:S01]  /*23b0*/  IMAD.U32 R43, R41.reuse, 0x2, R20 ;  /* 0x00000002292b7824 */ /* 0x040fe200078e0014 */
[C---:B------:R-:W-:Y:S02]  /*23c0*/  LEA R39, R40.reuse, R20, 0x1 ;  /* 0x0000001428277211 */ /* 0x040fe400078e08ff */
[----:B------:R-:W-:Y:S02]  /*23d0*/  HMMA.16816.F32 R12, R16, R22, R12 ;  /* 0x00000016100c723c */ /* 0x000fe4000000180c */
[----:B------:R0:W-:Y:S04]  /*23e0*/  LDSM.16.M88.4 R16, [R43] ;  /* 0x000000002b10783b */ /* 0x0001e80000000200 */
[----:B------:R-:W1:Y:S01]  /*23f0*/  LDSM.16.M88.4 R20, [R39] ;  /* 0x000000002714783b */ /* 0x000e620000000200 */
[----:B0-----:R-:W-:Y:S01]  /*2400*/  IMAD.U32 R43, R41, 0x2, R36 ;  /* 0x00000002292b7824 */ /* 0x001fe200078e0024 */
[C---:B------:R-:W-:Y:S01]  /*2410*/  LEA R36, R40.reuse, R36, 0x1 ;  /* 0x0000002428247211 */ /* 0x040fe200078e08ff */
[C---:B-1----:R-:W-:Y:S08]  /*2420*/  HMMA.16816.F32 R8, R16.reuse, R20, R8 ;  /* 0x000000141008723c */ /* 0x042ff00000001808 */
[----:B------:R-:W-:Y:S01]  /*2430*/  HMMA.16816.F32 R4, R16, R22, R4 ;  /* 0x000000161004723c */ /* 0x000fe20000001804 */
[----:B------:R-:W0:Y:S07]  /*2440*/  LDSM.16.M88.4 R16, [R38] ;  /* 0x000000002610783b */ /* 0x000e2e0000000200 */
[----:B0-----:R-:W-:Y:S01]  /*2450*/  HMMA.16816.F32 R24, R16, R20, R24 ;  /* 0x000000141018723c */ /* 0x001fe20000001818 */
[----:B------:R-:W-:-:S02]  /*2460*/  LEA R21, R40, R37, 0x1 ;  /* 0x0000002528157211 */ /* 0x000fc400078e08ff */
[----:B------:R-:W-:Y:S05]  /*2470*/  LDSM.16.M88.4 R36, [R36] ;  /* 0x000000002424783b */ /* 0x000fea0000000200 */
[C---:B------:R-:W-:Y:S01]  /*2480*/  HMMA.16816.F32 R32, R16.reuse, R22, R32 ;  /* 0x000000161020723c */ /* 0x040fe20000001820 */
[----:B------:R-:W0:Y:S07]  /*2490*/  LDSM.16.M88.4 R20, [R21] ;  /* 0x000000001514783b */ /* 0x000e2e0000000200 */
[----:B0-----:R-:W-:Y:S01]  /*24a0*/  HMMA.16816.F32 R28, R16, R20, R28 ;  /* 0x00000014101c723c */ /* 0x001fe2000000181c */
[----:B------:R-:W-:-:S04]  /*24b0*/  VIADD R20, R42, 0xffffef60 ;  /* 0xffffef602a147836 */ /* 0x000fc80000000000 */
[----:B------:R-:W-:Y:S01]  /*24c0*/  IMAD.U32 R41, R41, 0x2, R20 ;  /* 0x0000000229297824 */ /* 0x000fe200078e0014 */
[----:B------:R-:W-:Y:S02]  /*24d0*/  LEA R20, R40, R20, 0x1 ;  /* 0x0000001428147211 */ /* 0x000fe400078e08ff */
[----:B------:R-:W-:Y:S01]  /*24e0*/  HMMA.16816.F32 R12, R16, R22, R12 ;  /* 0x00000016100c723c */ /* 0x000fe2000000180c */
[----:B------:R-:W0:Y:S04]  /*24f0*/  LDSM.16.M88.4 R16, [R43] ;  /* 0x000000002b10783b */ /* 0x000e280000000200 */
[----:B------:R-:W-:Y:S03]  /*2500*/  LDSM.16.M88.4 R20, [R20] ;  /* 0x000000001414783b */ /* 0x000fe60000000200 */
[C---:B0-----:R-:W-:Y:S08]  /*2510*/  HMMA.16816.F32 R8, R16.reuse, R36, R8 ;  /* 0x000000241008723c */ /* 0x041ff00000001808 */
[----:B------:R-:W-:Y:S01]  /*2520*/  HMMA.16816.F32 R4, R16, R38, R4 ;  /* 0x000000261004723c */ /* 0x000fe20000001804 */
[----:B------:R-:W0:Y:S07]  /*2530*/  LDSM.16.M88.4 R16, [R41] ;  /* 0x000000002910783b */ /* 0x000e2e0000000200 */
[C---:B0-----:R-:W-:Y:S08]  /*2540*/  HMMA.16816.F32 R24, R16.reuse, R36, R24 ;  /* 0x000000241018723c */ /* 0x041ff00000001818 */
[C---:B------:R-:W-:Y:S08]  /*2550*/  HMMA.16816.F32 R32, R16.reuse, R38, R32 ;  /* 0x000000261020723c */ /* 0x040ff00000001820 */
[C---:B------:R-:W-:Y:S08]  /*2560*/  HMMA.16816.F32 R28, R16.reuse, R20, R28 ;  /* 0x00000014101c723c */ /* 0x040ff0000000181c */
[----:B------:R-:W-:-:S15]  /*2570*/  HMMA.16816.F32 R12, R16, R22, R12 ;  /* 0x00000016100c723c */ /* 0x000fde000000180c */
[----:B------:R-:W-:-:S05]  /*2580*/  NOP ;  /* 0x0000000000007918 */ /* 0x000fca0000000000 */
.L_x_76:
[----:B------:R-:W-:Y:S05]  /*2590*/  BRA.U !UP1, `(.L_x_73) ;  /* 0x0000000509507547 */ /* 0x000fea000b800000 */
[----:B------:R-:W-:Y:S02]  /*25a0*/  UISETP.NE.AND UP0, UPT, UR6, 0x1, UPT ;  /* 0x000000010600788c */ /* 0x000fe4000bf05270 */
[----:B------:R-:W-:-:S04]  /*25b0*/  ULOP3.LUT UR4, UR5, 0x1, URZ, 0xc0, !UPT ;  /* 0x0000000105047892 */ /* 0x000fc8000f8ec0ff */
[----:B------:R-:W-:-:S03]  /*25c0*/  UISETP.NE.U32.AND UP1, UPT, UR4, 0x1, UPT ;  /* 0x000000010400788c */ /* 0x000fc6000bf25070 */
[----:B------:R-:W-:Y:S08]  /*25d0*/  BRA.U !UP0, `(.L_x_77) ;  /* 0x0000000108c07547 */ /* 0x000ff0000b800000 */
[----:B------:R-:W0:Y:S01]  /*25e0*/  S2R R16, SR_LANEID ;  /* 0x0000000000107919 */ /* 0x000e220000000000 */
[C---:B------:R-:W-:Y:S01]  /*25f0*/  LEA R36, R3.reuse, R2, 0x5 ;  /* 0x0000000203247211 */ /* 0x040fe200078e28ff */
[----:B------:R-:W1:Y:S01]  /*2600*/  LDC R37, c[0x0][0x3b0] ;  /* 0x0000ec00ff257b82 */ /* 0x000e620000000800 */
[----:B------:R-:W-:-:S03]  /*2610*/  IADD3 R3, PT, PT, R3, 0x2, RZ ;  /* 0x0000000203037810 */ /* 0x000fc60007ffe0ff */
[----:B-1----:R-:W-:-:S05]  /*2620*/  IMAD R42, R37, 0x110, R36 ;  /* 0x00000110252a7824 */ /* 0x002fca00078e0224 */
[----:B------:R-:W-:Y:S02]  /*2630*/  IADD3 R37, PT, PT, R42, -0x1100, RZ ;  /* 0xffffef002a257810 */ /* 0x000fe40007ffe0ff */
[--C-:B0-----:R-:W-:Y:S02]  /*2640*/  SHF.R.U32.HI R17, RZ, 0x3, R16.reuse ;  /* 0x00000003ff117819 */ /* 0x101fe40000011610 */
[----:B------:R-:W-:Y:S02]  /*2650*/  SHF.R.U32.HI R19, RZ, 0x4, R16 ;  /* 0x00000004ff137819 */ /* 0x000fe40000011610 */
[----:B------:R-:W-:Y:S01]  /*2660*/  LOP3.LUT R18, R16, 0x7, RZ, 0xc0, !PT ;  /* 0x0000000710127812 */ /* 0x000fe200078ec0ff */
[C---:B------:R-:W-:Y:S01]  /*2670*/  IMAD.SHL.U32 R21, R17.reuse, 0x8, RZ ;  /* 0x0000000811157824 */ /* 0x040fe200078e00ff */
[----:B------:R-:W-:Y:S01]  /*2680*/  SHF.L.U32 R40, R17, 0x3, RZ ;  /* 0x0000000311287819 */ /* 0x000fe200000006ff */
[C---:B------:R-:W-:Y:S02]  /*2690*/  IMAD.SHL.U32 R41, R19.reuse, 0x8, RZ ;  /* 0x0000000813297824 */ /* 0x040fe400078e00ff */
[----:B------:R-:W-:Y:S01]  /*26a0*/  IMAD R19, R19, 0x8, R18 ;  /* 0x0000000813137824 */ /* 0x000fe200078e0212 */
[----:B------:R-:W-:-:S02]  /*26b0*/  LOP3.LUT R40, R40, 0x8, RZ, 0xe2, !PT ;  /* 0x0000000828287812 */ /* 0x000fc400078ee2ff */
[----:B------:R-:W-:-:S03]  /*26c0*/  LOP3.LUT R16, R21, 0x8, R18, 0xe2, !PT ;  /* 0x0000000815107812 */ /* 0x000fc600078ee212 */
[----:B------:R-:W-:Y:S02]  /*26d0*/  IMAD R40, R19, 0x88, R40 ;  /* 0x0000008813287824 */ /* 0x000fe400078e0228 */
[----:B------:R-:W-:Y:S02]  /*26e0*/  IMAD R41, R16, 0x88, R41 ;  /* 0x0000008810297824 */ /* 0x000fe400078e0229 */
[--C-:B------:R-:W-:Y:S02]  /*26f0*/  IMAD.U32 R20, R40, 0x2, R36.reuse ;  /* 0x0000000228147824 */ /* 0x100fe400078e0024 */
[C---:B------:R-:W-:Y:S01]  /*2700*/  IMAD.U32 R38, R41.reuse, 0x2, R36 ;  /* 0x0000000229267824 */ /* 0x040fe200078e0024 */
[----:B------:R-:W-:Y:S01]  /*2710*/  IADD3 R36, PT, PT, R36, 0x20, RZ ;  /* 0x0000002024247810 */ /* 0x000fe20007ffe0ff */
[C---:B------:R-:W-:Y:S02]  /*2720*/  IMAD.U32 R39, R41.reuse, 0x2, R37 ;  /* 0x0000000229277824 */ /* 0x040fe400078e0025 */
[----:B------:R-:W-:Y:S02]  /*2730*/  LDSM.16.M88.4 R20, [R20] ;  /* 0x000000001414783b */ /* 0x000fe40000000200 */
[----:B------:R-:W-:-:S02]  /*2740*/  IMAD.U32 R43, R41, 0x2, R36 ;  /* 0x00000002292b7824 */ /* 0x000fc400078e0024 */
[----:B------:R-:W0:Y:S01]  /*2750*/  LDSM.16.M88.4 R16, [R38] ;  /* 0x000000002610783b */ /* 0x000e220000000200 */
[C---:B------:R-:W-:Y:S01]  /*2760*/  IMAD.U32 R36, R40.reuse, 0x2, R36 ;  /* 0x0000000228247824 */ /* 0x040fe200078e0024 */
[C---:B0-----:R-:W-:Y:S08]  /*2770*/  HMMA.16816.F32 R8, R16.reuse, R20, R8 ;  /* 0x000000141008723c */ /* 0x041ff00000001808 */
[----:B------:R-:W-:Y:S01]  /*2780*/  HMMA.16816.F32 R4, R16, R22, R4 ;  /* 0x000000161004723c */ /* 0x000fe20000001804 */
[----:B------:R-:W0:Y:S07]  /*2790*/  LDSM.16.M88.4 R16, [R39] ;  /* 0x000000002710783b */ /* 0x000e2e0000000200 */
[----:B0-----:R-:W-:Y:S01]  /*27a0*/  HMMA.16816.F32 R24, R16, R20, R24 ;  /* 0x000000141018723c */ /* 0x001fe20000001818 */
[----:B------:R-:W-:-:S02]  /*27b0*/  IMAD.U32 R21, R40, 0x2, R37 ;  /* 0x0000000228157824 */ /* 0x000fc400078e0025 */
[----:B------:R-:W-:Y:S05]  /*27c0*/  LDSM.16.M88.4 R36, [R36] ;  /* 0x000000002424783b */ /* 0x000fea0000000200 */
[C---:B------:R-:W-:Y:S01]  /*27d0*/  HMMA.16816.F32 R32, R16.reuse, R22, R32 ;  /* 0x000000161020723c */ /* 0x040fe20000001820 */
[----:B------:R-:W0:Y:S07]  /*27e0*/  LDSM.16.M88.4 R20, [R21] ;  /* 0x000000001514783b */ /* 0x000e2e0000000200 */
[----:B0-----:R-:W-:Y:S01]  /*27f0*/  HMMA.16816.F32 R28, R16, R20, R28 ;  /* 0x00000014101c723c */ /* 0x001fe2000000181c */
[----:B------:R-:W-:-:S05]  /*2800*/  IADD3 R20, PT, PT, R42, -0x10e0, RZ ;  /* 0xffffef202a147810 */ /* 0x000fca0007ffe0ff */
[--C-:B------:R-:W-:Y:S02]  /*2810*/  IMAD.U32 R41, R41, 0x2, R20.reuse ;  /* 0x0000000229297824 */ /* 0x100fe400078e0014 */
[----:B------:R-:W-:Y:S01]  /*2820*/  HMMA.16816.F32 R12, R16, R22, R12 ;  /* 0x00000016100c723c */ /* 0x000fe2000000180c */
[----:B------:R-:W0:Y:S01]  /*2830*/  LDSM.16.M88.4 R16, [R43] ;  /* 0x000000002b10783b */ /* 0x000e220000000200 */
[----:B------:R-:W-:-:S06]  /*2840*/  IMAD.U32 R20, R40, 0x2, R20 ;  /* 0x0000000228147824 */ /* 0x000fcc00078e0014 */
[----:B------:R-:W-:Y:S01]  /*2850*/  LDSM.16.M88.4 R20, [R20] ;  /* 0x000000001414783b */ /* 0x000fe20000000200 */
        /* <DEDUP_REMOVED lines=8> */
.L_x_77:
[----:B------:R-:W-:Y:S05]  /*28e0*/  BRA.U UP1, `(.L_x_73) ;  /* 0x00000001017c7547 */ /* 0x000fea000b800000 */
[----:B------:R-:W0:Y:S01]  /*28f0*/  S2R R16, SR_LANEID ;  /* 0x0000000000107919 */ /* 0x000e220000000000 */
[----:B------:R-:W-:Y:S01]  /*2900*/  IMAD R3, R3, 0x20, R2 ;  /* 0x0000002003037824 */ /* 0x000fe200078e0202 */
[----:B------:R-:W1:Y:S01]  /*2910*/  LDC R40, c[0x0][0x3b0] ;  /* 0x0000ec00ff287b82 */ /* 0x000e620000000800 */
        /* <DEDUP_REMOVED lines=10> */
[----:B------:R-:W-:-:S03]  /*29c0*/  IMAD R38, R19, 0x88, R16 ;  /* 0x0000008813267824 */ /* 0x000fc600078e0210 */
[----:B------:R-:W-:Y:S01]  /*29d0*/  LEA R41, R36, R3, 0x1 ;  /* 0x0000000324297211 */ /* 0x000fe200078e08ff */
[--C-:B------:R-:W-:Y:S02]  /*29e0*/  IMAD.U32 R16, R38, 0x2, R3.reuse ;  /* 0x0000000226107824 */ /* 0x100fe400078e0003 */
[----:B-1----:R-:W-:Y:S02]  /*29f0*/  IMAD R3, R40, 0x110, R3 ;  /* 0x0000011028037824 */ /* 0x002fe400078e0203 */
[----:B------:R-:W-:Y:S02]  /*2a00*/  LDSM.16.M88.4 R20, [R41] ;  /* 0x000000002914783b */ /* 0x000fe40000000200 */
[----:B------:R-:W-:Y:S02]  /*2a10*/  VIADD R3, R3, 0xffffef00 ;  /* 0xffffef0003037836 */ /* 0x000fe40000000000 */
[----:B------:R-:W0:Y:S03]  /*2a20*/  LDSM.16.M88.4 R16, [R16] ;  /* 0x000000001010783b */ /* 0x000e260000000200 */
[----:B------:R-:W-:Y:S01]  /*2a30*/  LEA R40, R36, R3, 0x1 ;  /* 0x0000000324287211 */ /* 0x000fe200078e08ff */
        /* <DEDUP_REMOVED lines=10> */
.L_x_73:
[----:B------:R-:W0:Y:S01]  /*2ae0*/  S2R R16, SR_LANEID ;  /* 0x0000000000107919 */ /* 0x000e220000000000 */
[----:B------:R-:W-:Y:S01]  /*2af0*/  IADD3 R18, PT, PT, R2, 0xa40, RZ ;  /* 0x00000a4002127810 */ /* 0x000fe20007ffe0ff */
[----:B------:R-:W1:Y:S01]  /*2b00*/  S2R R19, SR_TID.X ;  /* 0x0000000000137919 */ /* 0x000e620000002100 */
[----:B0-----:R-:W-:Y:S02]  /*2b10*/  SHF.R.U32.HI R3, RZ, 0x2, R16 ;  /* 0x00000002ff037819 */ /* 0x001fe40000011610 */
[----:B------:R-:W-:-:S05]  /*2b20*/  LOP3.LUT R16, R16, 0x3, RZ, 0xc0, !PT ;  /* 0x0000000310107812 */ /* 0x000fca00078ec0ff */
[----:B------:R-:W-:Y:S02]  /*2b30*/  IMAD R3, R3, 0x14, R16 ;  /* 0x0000001403037824 */ /* 0x000fe400078e0210 */
[----:B------:R-:W-:Y:S02]  /*2b40*/  VIADD R16, R2, 0xa00 ;  /* 0x00000a0002107836 */ /* 0x000fe40000000000 */
[C---:B------:R-:W-:Y:S01]  /*2b50*/  IMAD.U32 R17, R3.reuse, 0x8, R2 ;  /* 0x0000000803117824 */ /* 0x040fe200078e0002 */
[C---:B------:R-:W-:Y:S01]  /*2b60*/  LEA R18, R3.reuse, R18, 0x3 ;  /* 0x0000001203127211 */ /* 0x040fe200078e18ff */
[----:B------:R-:W-:Y:S01]  /*2b70*/  IMAD.U32 R16, R3, 0x8, R16 ;  /* 0x0000000803107824 */ /* 0x000fe200078e0010 */
[----:B-1----:R-:W-:Y:S02]  /*2b80*/  LOP3.LUT R3, R19, 0x1f, RZ, 0xc0, !PT ;  /* 0x0000001f13037812 */ /* 0x002fe400078ec0ff */
[----:B------:R0:W-:Y:S04]  /*2b90*/  STS.64 [R17], R8 ;  /* 0x0000000811007388 */ /* 0x0001e80000000a00 */
[----:B------:R0:W-:Y:S04]  /*2ba0*/  STS.64 [R17+0x500], R10 ;  /* 0x0005000a11007388 */ /* 0x0001e80000000a00 */
[----:B------:R0:W-:Y:S04]  /*2bb0*/  STS.64 [R17+0x20], R4 ;  /* 0x0000200411007388 */ /* 0x0001e80000000a00 */
[----:B------:R0:W-:Y:S04]  /*2bc0*/  STS.64 [R17+0x520], R6 ;  /* 0x0005200611007388 */ /* 0x0001e80000000a00 */
        /* <DEDUP_REMOVED lines=10> */
[----:B0-----:R-:W-:Y:S01]  /*2c70*/  IMAD.MOV.U32 R4, RZ, RZ, RZ ;  /* 0x000000ffff047224 */ /* 0x001fe200078e00ff */
[----:B------:R-:W-:Y:S01]  /*2c80*/  LOP3.LUT R12, R0, 0x3, RZ, 0xc0, !PT ;  /* 0x00000003000c7812 */ /* 0x000fe200078ec0ff */
[----:B------:R-:W-:-:S10]  /*2c90*/  IMAD.MOV.U32 R6, RZ, RZ, RZ ;  /* 0x000000ffff067224 */ /* 0x000fd400078e00ff */
[----:B------:R-:W-:Y:S05]  /*2ca0*/  @!P0 BRA `(.L_x_79) ;  /* 0x0000000400288947 */ /* 0x000fea0003800000 */
[----:B------:R-:W0:Y:S01]  /*2cb0*/  LDC R5, c[0x0][0x3b0] ;  /* 0x0000ec00ff057b82 */ /* 0x000e220000000800 */
[----:B------:R-:W-:Y:S01]  /*2cc0*/  LOP3.LUT R4, R0, 0xfffffffc, RZ, 0xc0, !PT ;  /* 0xfffffffc00047812 */ /* 0x000fe200078ec0ff */
[----:B------:R-:W-:Y:S01]  /*2cd0*/  IMAD.MOV.U32 R6, RZ, RZ, RZ ;  /* 0x000000ffff067224 */ /* 0x000fe200078e00ff */
[----:B------:R-:W-:Y:S01]  /*2ce0*/  MOV R0, 0xffffffff ;  /* 0xffffffff00007802 */ /* 0x000fe20000000f00 */
[----:B------:R-:W1:Y:S01]  /*2cf0*/  LDCU UR6, c[0x0][0x3a0] ;  /* 0x00007400ff0677ac */ /* 0x000e620008000800 */
[----:B------:R-:W-:-:S05]  /*2d00*/  UMOV UR4, URZ ;  /* 0x000000ff00047c82 */ /* 0x000fca0008000000 */
.L_x_88:
[----:B------:R-:W-:Y:S01]  /*2d10*/  ISETP.NE.AND P0, PT, R0, 0xf, PT ;  /* 0x0000000f0000780c */ /* 0x000fe20003f05270 */
[----:B0123--:R-:W-:Y:S01]  /*2d20*/  IMAD.IADD R7, R6, 0x1, -R5 ;  /* 0x0000000106077824 */ /* 0x00ffe200078e0a05 */
[----:B------:R-:W-:Y:S01]  /*2d30*/  ISETP.GE.U32.AND P1, PT, R3, UR4, PT ;  /* 0x0000000403007c0c */ /* 0x000fe2000bf26070 */
[----:B------:R-:W-:Y:S01]  /*2d40*/  BSSY.RECONVERGENT B0, `(.L_x_80) ;  /* 0x0000010000007945 */ /* 0x000fe20003800200 */
[----:B------:R-:W-:-:S09]  /*2d50*/  VIADD R14, R0, 0x1 ;  /* 0x00000001000e7836 */ /* 0x000fd20000000000 */
[----:B------:R-:W-:Y:S02]  /*2d60*/  @!P0 IADD3 R6, PT, PT, R7, 0x20, RZ ;  /* 0x0000002007068810 */ /* 0x000fe40007ffe0ff */
[----:B------:R-:W-:-:S03]  /*2d70*/  ISETP.GT.U32.AND P0, PT, R3, UR4, PT ;  /* 0x0000000403007c0c */ /* 0x000fc6000bf04070 */
[----:B------:R-:W-:-:S04]  /*2d80*/  IMAD R7, R6, 0x28, R3 ;  /* 0x0000002806077824 */ /* 0x000fc800078e0203 */
[----:B------:R-:W-:Y:S01]  /*2d90*/  IMAD R13, R7, 0x4, R2 ;  /* 0x00000004070d7824 */ /* 0x000fe200078e0202 */
[----:B------:R-:W-:Y:S06]  /*2da0*/  @P1 BRA `(.L_x_81) ;  /* 0x0000000000241947 */ /* 0x000fec0003800000 */
[----:B------:R-:W0:Y:S01]  /*2db0*/  LDS R7, [R13] ;  /* 0x000000000d077984 */ /* 0x000e220000000800 */
[----:B------:R-:W-:-:S05]  /*2dc0*/  IMAD R8, R0, R0, R0 ;  /* 0x0000000000087224 */ /* 0x000fca00078e0200 */
[----:B------:R-:W-:-:S04]  /*2dd0*/  LEA.HI.SX32 R8, R8, R3, 0x1f ;  /* 0x0000000308087211 */ /* 0x000fc800078ffaff */
[----:B-1----:R-:W-:-:S04]  /*2de0*/  IADD3 R9, P1, PT, R8, UR6, RZ ;  /* 0x0000000608097c10 */ /* 0x002fc8000ff3e0ff */
[----:B------:R-:W-:Y:S02]  /*2df0*/  IADD3.X R10, PT, PT, RZ, RZ, RZ, P1, !PT ;  /* 0x000000ffff0a7210 */ /* 0x000fe40000ffe4ff */
[----:B------:R-:W-:-:S04]  /*2e00*/  LEA R8, P1, R9, R44, 0x1 ;  /* 0x0000002c09087211 */ /* 0x000fc800078208ff */
[----:B------:R-:W-:Y:S02]  /*2e10*/  LEA.HI.X R9, R9, R45, R10, 0x1, P1 ;  /* 0x0000002d09097211 */ /* 0x000fe400008f0c0a */
[----:B0-----:R-:W-:-:S05]  /*2e20*/  F2FP.F16.F32.PACK_AB R7, RZ, R7 ;  /* 0x00000007ff07723e */ /* 0x001fca00000000ff */
[----:B------:R0:W-:Y:S02]  /*2e30*/  STG.E.U16 desc[UR8][R8.64], R7 ;  /* 0x0000000708007986 */ /* 0x0001e4000c101508 */
.L_x_81:
[----:B-1----:R-:W-:Y:S05]  /*2e40*/  BSYNC.RECONVERGENT B0 ;  /* 0x0000000000007941 */ /* 0x002fea0003800200 */
.L_x_80:
        /* <DEDUP_REMOVED lines=8> */
[C---:B------:R-:W-:Y:S02]  /*2ed0*/  LEA R8, P0, R11.reuse, R44, 0x1 ;  /* 0x0000002c0b087211 */ /* 0x040fe400078008ff */
[----:B0-----:R-:W-:Y:S02]  /*2ee0*/  F2FP.F16.F32.PACK_AB R7, RZ, R9 ;  /* 0x00000009ff07723e */ /* 0x001fe400000000ff */
[----:B------:R-:W-:-:S05]  /*2ef0*/  LEA.HI.X R9, R11, R45, R10, 0x1, P0 ;  /* 0x0000002d0b097211 */ /* 0x000fca00000f0c0a */
[----:B------:R1:W-:Y:S04]  /*2f00*/  STG.E.U16 desc[UR8][R8.64], R7 ;  /* 0x0000000708007986 */ /* 0x0003e8000c101508 */
.L_x_83:
[----:B------:R-:W-:Y:S05]  /*2f10*/  BSYNC.RECONVERGENT B0 ;  /* 0x0000000000007941 */ /* 0x000fea0003800200 */
.L_x_82:
[----:B------:R-:W-:Y:S01]  /*2f20*/  UIADD3 UR5, UPT, UPT, UR4, 0x2, URZ ;  /* 0x0000000204057890 */ /* 0x000fe2000fffe0ff */
[----:B------:R-:W-:Y:S01]  /*2f30*/  BSSY.RECONVERGENT B0, `(.L_x_84) ;  /* 0x000000e000007945 */ /* 0x000fe20003800200 */
[----:B------:R-:W-:-:S04]  /*2f40*/  IADD3 R11, PT, PT, R0, 0x3, RZ ;  /* 0x00000003000b7810 */ /* 0x000fc80007ffe0ff */
[----:B------:R-:W-:-:S13]  /*2f50*/  ISETP.GE.U32.AND P0, PT, R3, UR5, PT ;  /* 0x0000000503007c0c */ /* 0x000fda000bf06070 */
[----:B------:R-:W-:Y:S05]  /*2f60*/  @P0 BRA `(.L_x_85) ;  /* 0x0000000000280947 */ /* 0x000fea0003800000 */
[----:B01----:R-:W0:Y:S01]  /*2f70*/  LDS R7, [R13+0x140] ;  /* 0x000140000d077984 */ /* 0x003e220000000800 */
        /* <DEDUP_REMOVED lines=9> */
.L_x_85:
[----:B------:R-:W-:Y:S05]  /*3010*/  BSYNC.RECONVERGENT B0 ;  /* 0x0000000000007941 */ /* 0x000fea0003800200 */
.L_x_84:
[----:B------:R-:W-:Y:S01]  /*3020*/  UIADD3 UR5, UPT, UPT, UR4, 0x3, URZ ;  /* 0x0000000304057890 */ /* 0x000fe2000fffe0ff */
[----:B------:R-:W-:Y:S01]  /*3030*/  BSSY.RECONVERGENT B0, `(.L_x_86) ;  /* 0x000000d000007945 */ /* 0x000fe20003800200 */
[----:B------:R-:W-:-:S04]  /*3040*/  IADD3 R0, PT, PT, R0, 0x4, RZ ;  /* 0x0000000400007810 */ /* 0x000fc80007ffe0ff */
        /* <DEDUP_REMOVED lines=11> */
.L_x_87:
[----:B------:R-:W-:Y:S05]  /*3100*/  BSYNC.RECONVERGENT B0 ;  /* 0x0000000000007941 */ /* 0x000fea0003800200 */
.L_x_86:
[----:B------:R-:W-:Y:S01]  /*3110*/  UIADD3 UR4, UPT, UPT, UR4, 0x4, URZ ;  /* 0x0000000404047890 */ /* 0x000fe2000fffe0ff */
[----:B------:R-:W-:-:S05]  /*3120*/  VIADD R6, R6, 0x4 ;  /* 0x0000000406067836 */ /* 0x000fca0000000000 */
[----:B------:R-:W-:-:S13]  /*3130*/  ISETP.NE.AND P0, PT, R4, UR4, PT ;  /* 0x0000000404007c0c */ /* 0x000fda000bf05270 */
[----:B------:R-:W-:Y:S05]  /*3140*/  @P0 BRA `(.L_x_88) ;  /* 0xfffffff800f00947 */ /* 0x000fea000383ffff */
.L_x_79:
[----:B------:R-:W-:-:S13]  /*3150*/  ISETP.NE.AND P0, PT, R12, RZ, PT ;  /* 0x000000ff0c00720c */ /* 0x000fda0003f05270 */
[----:B------:R-:W-:Y:S05]  /*3160*/  @!P0 BRA `(.L_x_78) ;  /* 0x00000004000c8947 */ /* 0x000fea0003800000 */
[----:B------:R-:W-:-:S13]  /*3170*/  ISETP.NE.AND P0, PT, R12, 0x1, PT ;  /* 0x000000010c00780c */ /* 0x000fda0003f05270 */
[----:B------:R-:W-:Y:S05]  /*3180*/  @!P0 BRA `(.L_x_89) ;  /* 0x0000000000a08947 */ /* 0x000fea0003800000 */
[----:B------:R-:W4:Y:S01]  /*3190*/  LDC R5, c[0x0][0x3b0] ;  /* 0x0000ec00ff057b82 */ /* 0x000f220000000800 */
[CC--:B------:R-:W-:Y:S01]  /*31a0*/  ISETP.GE.U32.AND P2, PT, R3.reuse, R4.reuse, PT ;  /* 0x000000040300720c */ /* 0x0c0fe20003f46070 */
[----:B------:R-:W-:Y:S01]  /*31b0*/  BSSY.RECONVERGENT B0, `(.L_x_90) ;  /* 0x0000013000007945 */ /* 0x000fe20003800200 */
[----:B------:R-:W-:Y:S02]  /*31c0*/  ISETP.NE.AND P1, PT, R4, 0x10, PT ;  /* 0x000000100400780c */ /* 0x000fe40003f25270 */
[----:B------:R-:W-:Y:S02]  /*31d0*/  ISETP.GT.U32.AND P0, PT, R3, R4, PT ;  /* 0x000000040300720c */ /* 0x000fe40003f04070 */
[----:B----4-:R-:W-:-:S04]  /*31e0*/  IADD3 R5, PT, PT, R6, 0x20, -R5 ;  /* 0x0000002006057810 */ /* 0x010fc80007ffe805 */
[----:B------:R-:W-:-:S03]  /*31f0*/  SEL R10, R5, R6, !P1 ;  /* 0x00000006050a7207 */ /* 0x000fc60004800000 */
[----:B------:R-:W-:Y:S05]  /*3200*/  @P2 BRA `(.L_x_91) ;  /* 0x0000000000342947 */ /* 0x000fea0003800000 */
[----:B------:R-:W-:Y:S01]  /*3210*/  IMAD R5, R10, 0x28, R3 ;  /* 0x000000280a057824 */ /* 0x000fe200078e0203 */
[----:B------:R-:W4:Y:S04]  /*3220*/  LDCU UR4, c[0x0][0x3a0] ;  /* 0x00007400ff0477ac */ /* 0x000f280008000800 */
[----:B0123--:R-:W-:Y:S01]  /*3230*/  LEA R8, R5, R2, 0x2 ;  /* 0x0000000205087211 */ /* 0x00ffe200078e10ff */
[----:B------:R-:W-:-:S04]  /*3240*/  VIADD R5, R4, 0xffffffff ;  /* 0xffffffff04057836 */ /* 0x000fc80000000000 */
[----:B------:R-:W-:Y:S01]  /*3250*/  IMAD R0, R4, R5, RZ ;  /* 0x0000000504007224 */ /* 0x000fe200078e02ff */
[----:B------:R-:W0:Y:S04]  /*3260*/  LDS R8, [R8] ;  /* 0x0000000008087984 */ /* 0x000e280000000800 */
[----:B------:R-:W-:-:S04]  /*3270*/  LEA.HI.SX32 R0, R0, R3, 0x1f ;  /* 0x0000000300007211 */ /* 0x000fc800078ffaff */
[----:B----4-:R-:W-:-:S05]  /*3280*/  IADD3 R5, P1, PT, R0, UR4, RZ ;  /* 0x0000000400057c10 */ /* 0x010fca000ff3e0ff */
[----:B------:R-:W-:Y:S01]  /*3290*/  IMAD.X R7, RZ, RZ, RZ, P1 ;  /* 0x000000ffff077224 */ /* 0x000fe200008e06ff */
[----:B------:R-:W-:-:S04]  /*32a0*/  LEA R6, P1, R5, R44, 0x1 ;  /* 0x0000002c05067211 */ /* 0x000fc800078208ff */
[----:B------:R-:W-:Y:S02]  /*32b0*/  LEA.HI.X R7, R5, R45, R7, 0x1, P1 ;  /* 0x0000002d05077211 */ /* 0x000fe400008f0c07 */
[----:B0-----:R-:W-:-:S05]  /*32c0*/  F2FP.F16.F32.PACK_AB R0, RZ, R8 ;  /* 0x00000008ff00723e */ /* 0x001fca00000000ff */
[----:B------:R4:W-:Y:S02]  /*32d0*/  STG.E.U16 desc[UR8][R6.64], R0 ;  /* 0x0000000006007986 */ /* 0x0009e4000c101508 */
.L_x_91:
[----:B------:R-:W-:Y:S05]  /*32e0*/  BSYNC.RECONVERGENT B0 ;  /* 0x0000000000007941 */ /* 0x000fea0003800200 */
.L_x_90:
[----:B------:R-:W-:Y:S04]  /*32f0*/  BSSY.RECONVERGENT B0, `(.L_x_92) ;  /* 0x000000f000007945 */ /* 0x000fe80003800200 */
[----:B------:R-:W-:Y:S05]  /*3300*/  @P0 BRA `(.L_x_93) ;  /* 0x0000000000340947 */ /* 0x000fea0003800000 */
[----:B----4-:R-:W-:Y:S01]  /*3310*/  IADD3 R0, PT, PT, R10, 0x1, RZ ;  /* 0x000000010a007810 */ /* 0x010fe20007ffe0ff */
[----:B------:R-:W0:Y:S04]  /*3320*/  LDCU UR4, c[0x0][0x3a0] ;  /* 0x00007400ff0477ac */ /* 0x000e280008000800 */
[----:B------:R-:W-:Y:S02]  /*3330*/  IMAD R5, R0, 0x28, R3 ;  /* 0x0000002800057824 */ /* 0x000fe400078e0203 */
[----:B------:R-:W-:Y:S02]  /*3340*/  IMAD R0, R4, R4, R4 ;  /* 0x0000000404007224 */ /* 0x000fe400078e0204 */
[----:B------:R-:W-:-:S03]  /*3350*/  IMAD R5, R5, 0x4, R2 ;  /* 0x0000000405057824 */ /* 0x000fc600078e0202 */
[----:B------:R-:W-:-:S03]  /*3360*/  LEA.HI.SX32 R0, R0, R3, 0x1f ;  /* 0x0000000300007211 */ /* 0x000fc600078ffaff */
[----:B------:R-:W4:Y:S01]  /*3370*/  LDS R5, [R5] ;  /* 0x0000000005057984 */ /* 0x000f220000000800 */
[----:B0123--:R-:W-:-:S05]  /*3380*/  IADD3 R7, P0, PT, R0, UR4, RZ ;  /* 0x0000000400077c10 */ /* 0x00ffca000ff1e0ff */
[----:B------:R-:W-:Y:S01]  /*3390*/  IMAD.X R8, RZ, RZ, RZ, P0 ;  /* 0x000000ffff087224 */ /* 0x000fe200000e06ff */
[----:B------:R-:W-:-:S04]  /*33a0*/  LEA R6, P0, R7, R44, 0x1 ;  /* 0x0000002c07067211 */ /* 0x000fc800078008ff */
[----:B------:R-:W-:Y:S02]  /*33b0*/  LEA.HI.X R7, R7, R45, R8, 0x1, P0 ;  /* 0x0000002d07077211 */ /* 0x000fe400000f0c08 */
[----:B----4-:R-:W-:-:S05]  /*33c0*/  F2FP.F16.F32.PACK_AB R0, RZ, R5 ;  /* 0x00000005ff00723e */ /* 0x010fca00000000ff */
[----:B------:R0:W-:Y:S02]  /*33d0*/  STG.E.U16 desc[UR8][R6.64], R0 ;  /* 0x0000000006007986 */ /* 0x0001e4000c101508 */
.L_x_93:
[----:B------:R-:W-:Y:S05]  /*33e0*/  BSYNC.RECONVERGENT B0 ;  /* 0x0000000000007941 */ /* 0x000fea0003800200 */
.L_x_92:
[----:B0---4-:R-:W-:Y:S01]  /*33f0*/  IADD3 R6, PT, PT, R10, 0x2, RZ ;  /* 0x000000020a067810 */ /* 0x011fe20007ffe0ff */
[----:B------:R-:W-:-:S07]  /*3400*/  VIADD R4, R4, 0x2 ;  /* 0x0000000204047836 */ /* 0x000fce0000000000 */
.L_x_89:
[----:B------:R-:W4:Y:S02]  /*3410*/  LDCU UR4, c[0x0][0x39c] ;  /* 0x00007380ff0477ac */ /* 0x000f240008000800 */
[----:B----4-:R-:W-:-:S04]  /*3420*/  ULOP3.LUT UR4, UR4, 0x1, URZ, 0xc0, !UPT ;  /* 0x0000000104047892 */ /* 0x010fc8000f8ec0ff */
[----:B------:R-:W-:-:S09]  /*3430*/  UISETP.NE.U32.AND UP0, UPT, UR4, 0x1, UPT ;  /* 0x000000010400788c */ /* 0x000fd2000bf05070 */
[----:B------:R-:W-:Y:S05]  /*3440*/  BRA.U UP0, `(.L_x_78) ;  /* 0x0000000100547547 */ /* 0x000fea000b800000 */
[----:B------:R-:W4:Y:S01]  /*3450*/  LDC R5, c[0x0][0x3b0] ;  /* 0x0000ec00ff057b82 */ /* 0x000f220000000800 */
[----:B------:R-:W-:Y:S01]  /*3460*/  ISETP.GE.U32.AND P1, PT, R3, R4, PT ;  /* 0x000000040300720c */ /* 0x000fe20003f26070 */
[----:B------:R-:W-:Y:S01]  /*3470*/  BSSY.RECONVERGENT B0, `(.L_x_78) ;  /* 0x0000012000007945 */ /* 0x000fe20003800200 */
[----:B------:R-:W-:Y:S01]  /*3480*/  ISETP.NE.AND P0, PT, R4, 0x10, PT ;  /* 0x000000100400780c */ /* 0x000fe20003f05270 */
[----:B----4-:R-:W-:-:S12]  /*3490*/  IMAD.IADD R0, R6, 0x1, -R5 ;  /* 0x0000000106007824 */ /* 0x010fd800078e0a05 */
[----:B------:R-:W-:Y:S01]  /*34a0*/  @!P0 IADD3 R6, PT, PT, R0, 0x20, RZ ;  /* 0x0000002000068810 */ /* 0x000fe20007ffe0ff */
[----:B------:R-:W-:Y:S06]  /*34b0*/  @P1 BRA `(.L_x_94) ;  /* 0x0000000000341947 */ /* 0x000fec0003800000 */
[----:B------:R-:W-:Y:S01]  /*34c0*/  IMAD R5, R6, 0x28, R3 ;  /* 0x0000002806057824 */ /* 0x000fe200078e0203 */
[----:B------:R-:W4:Y:S03]  /*34d0*/  LDCU UR4, c[0x0][0x3a0] ;  /* 0x00007400ff0477ac */ /* 0x000f260008000800 */
[----:B------:R-:W-:Y:S01]  /*34e0*/  IMAD R2, R5, 0x4, R2 ;  /* 0x0000000405027824 */ /* 0x000fe200078e0202 */
[----:B------:R-:W-:-:S05]  /*34f0*/  IADD3 R5, PT, PT, R4, -0x1, RZ ;  /* 0xffffffff04057810 */ /* 0x000fca0007ffe0ff */
[----:B------:R-:W5:Y:S01]  /*3500*/  LDS R2, [R2] ;  /* 0x0000000002027984 */ /* 0x000f620000000800 */
[----:B------:R-:W-:-:S05]  /*3510*/  IMAD R4, R5, R4, RZ ;  /* 0x0000000405047224 */ /* 0x000fca00078e02ff */
[----:B------:R-:W-:-:S04]  /*3520*/  LEA.HI.SX32 R4, R4, R3, 0x1f ;  /* 0x0000000304047211 */ /* 0x000fc800078ffaff */
[----:B----4-:R-:W-:-:S05]  /*3530*/  IADD3 R5, P0, PT, R4, UR4, RZ ;  /* 0x0000000404057c10 */ /* 0x010fca000ff1e0ff */
[----:B------:R-:W-:Y:S01]  /*3540*/  IMAD.X R6, RZ, RZ, RZ, P0 ;  /* 0x000000ffff067224 */ /* 0x000fe200000e06ff */
[----:B------:R-:W-:-:S04]  /*3550*/  LEA R4, P0, R5, R44, 0x1 ;  /* 0x0000002c05047211 */ /* 0x000fc800078008ff */
[----:B------:R-:W-:Y:S02]  /*3560*/  LEA.HI.X R5, R5, R45, R6, 0x1, P0 ;  /* 0x0000002d05057211 */ /* 0x000fe400000f0c06 */
[----:B-----5:R-:W-:-:S05]  /*3570*/  F2FP.F16.F32.PACK_AB R0, RZ, R2 ;  /* 0x00000002ff00723e */ /* 0x020fca00000000ff */
[----:B------:R4:W-:Y:S02]  /*3580*/  STG.E.U16 desc[UR8][R4.64], R0 ;  /* 0x0000000004007986 */ /* 0x0009e4000c101508 */
.L_x_94:
[----:B------:R-:W-:Y:S05]  /*3590*/  BSYNC.RECONVERGENT B0 ;  /* 0x0000000000007941 */ /* 0x000fea0003800200 */
.L_x_78:
[----:B------:R-:W-:-:S13]  /*35a0*/  ISETP.NE.AND P0, PT, R3, RZ, PT ;  /* 0x000000ff0300720c */ /* 0x000fda0003f05270 */
[----:B------:R-:W-:Y:S05]  /*35b0*/  @P0 EXIT ;  /* 0x000000000000094d */ /* 0x000fea0003800000 */
[----:B------:R-:W5:Y:S02]  /*35c0*/  LDC R3, c[0x0][0x3b4] ;  /* 0x0000ed00ff037b82 */ /* 0x000f640000000800 */
[----:B-----5:R-:W-:-:S05]  /*35d0*/  IADD3 R3, PT, PT, R3, -0x1, RZ ;  /* 0xffffffff03037810 */ /* 0x020fca0007ffe0ff */
[----:B------:R-:W-:-:S05]  /*35e0*/  IMAD.WIDE.U32 R44, R3, 0x2, R44 ;  /* 0x00000002032c7825 */ /* 0x000fca00078e002c */
[----:B------:R-:W-:Y:S01]  /*35f0*/  STG.E.U16 desc[UR8][R44.64], RZ ;  /* 0x000000ff2c007986 */ /* 0x000fe2000c101508 */
[----:B------:R-:W-:Y:S05]  /*3600*/  EXIT ;  /* 0x000000000000794d */ /* 0x000fea0003800000 */
.L_x_95:
        /* <DEDUP_REMOVED lines=15> */
.L_x_97:


//--------------------- .nv.shared._Z35dotBasedInteractFwdKernelNonAlignedILj4ELj128ELj2ELj8ELj136ELj40ELj32ELj5ELj16ELj4EEvPK6__halfS2_PS0_jjjjjjjjjj --------------------------
	.section	.nv.shared._Z35dotBasedInteractFwdKernelNonAlignedILj4ELj128ELj2ELj8ELj136ELj40ELj32ELj5ELj16ELj4EEvPK6__halfS2_PS0_jjjjjjjjjj,"aw",@nobits
	.sectionflags	@""
	.align	16
	.zero		1024


//--------------------- .nv.shared.reserved.0     --------------------------
	.section	.nv.shared.reserved.0,"aw",@nobits
	.weak		__nv_reservedSMEM_offset_0_alias
	.size		__nv_reservedSMEM_offset_0_alias, 0, 64
	.other		__nv_reservedSMEM_offset_0_alias,@"STO_CUDA_RESERVED_SHARED STV_DEFAULT"
__nv_reservedSMEM_offset_0_alias:
	.zero		0
	.zero		64


//--------------------- .nv.shared._Z25dotBasedInteractFwdKernelILj4ELj128ELj2ELj8ELj136ELj40ELj32ELj5ELj16ELj4EEvPK6__halfS2_PS0_jjjjjjjjjj --------------------------
	.section	.nv.shared._Z25dotBasedInteractFwdKernelILj4ELj128ELj2ELj8ELj136ELj40ELj32ELj5ELj16ELj4EEvPK6__halfS2_PS0_jjjjjjjjjj,"aw",@nobits
	.sectionflags	@""
	.align	16
	.zero		1024


//--------------------- .nv.constant0._Z35dotBasedInteractFwdKernelNonAlignedILj4ELj128ELj2ELj8ELj136ELj40ELj32ELj5ELj16ELj4EEvPK6__halfS2_PS0_jjjjjjjjjj --------------------------
	.section	.nv.constant0._Z35dotBasedInteractFwdKernelNonAlignedILj4ELj128ELj2ELj8ELj136ELj40ELj32ELj5ELj16ELj4EEvPK6__halfS2_PS0_jjjjjjjjjj,"a",@progbits
	.sectionflags	@""
	.align	4
.nv.constant0._Z35dotBasedInteractFwdKernelNonAlignedILj4ELj128ELj2ELj8ELj136ELj40ELj32ELj5ELj16ELj4EEvPK6__halfS2_PS0_jjjjjjjjjj:
	.zero		960


//--------------------- .nv.constant0._Z25dotBasedInteractFwdKernelILj4ELj128ELj2ELj8ELj136ELj40ELj32ELj5ELj16ELj4EEvPK6__halfS2_PS0_jjjjjjjjjj --------------------------
	.section	.nv.constant0._Z25dotBasedInteractFwdKernelILj4ELj128ELj2ELj8ELj136ELj40ELj32ELj5ELj16ELj4EEvPK6__halfS2_PS0_jjjjjjjjjj,"a",@progbits
	.sectionflags	@""
	.align	4
.nv.constant0._Z25dotBasedInteractFwdKernelILj4ELj128ELj2ELj8ELj136ELj40ELj32ELj5ELj16ELj4EEvPK6__halfS2_PS0_jjjjjjjjjj:
	.zero		960


//--------------------- SYMBOLS --------------------------

	.type		.nv.reservedSmem.offset0,@object
	.size		.nv.reservedSmem.offset0,0x4
	.type		.nv.reservedSmem.cap,@object
	.size		.nv.reservedSmem.cap,0x4
